	.target	sm_90a

	.elftype	@"ET_EXEC"


//--------------------- .note.nv.tkinfo           --------------------------
	.section	.note.nv.tkinfo,"",@"SHT_NOTE"
	.sectionflags	@"SHF_NOTE_NV_TKINFO"
	.tkinfo
        /*0018*/ 	.word	0x00000002
        /*0030*/ 	.string	""
        /*0030*/ 	.string	"ptxas"
        /*0030*/ 	.string	"Cuda compilation tools, release 13.0, V13.0.88"
        /*0030*/ 	.string	"Build cuda_13.0.r13.0/compiler.36424714_0"
        /*0030*/ 	.string	"-arch sm_90a -m 64 "



//--------------------- .note.nv.cuinfo           --------------------------
	.section	.note.nv.cuinfo,"",@"SHT_NOTE"
	.sectionflags	@"SHF_NOTE_NV_CUINFO"
        /*0018*/ 	.short	0x0002
        /*001a*/ 	.short	0x005a
        /*001c*/ 	.short	0x0082
	.zero		2


//--------------------- .nv.info                  --------------------------
	.section	.nv.info,"",@"SHT_CUDA_INFO"
	.align	4


	//----- nvinfo : EIATTR_REGCOUNT
	.align		4
        /*0000*/ 	.byte	0x04, 0x2f
        /*0002*/ 	.short	(.L_15 - .L_14)
	.align		4
.L_14:
        /*0004*/ 	.word	index@(_ZN7cutlass13device_kernelINS_4gemm6kernel13GemmUniversalIN4cute5tupleIJiiiiEEENS1_10collective13CollectiveMmaINS1_34MainloopSm90TmaGmmaWarpSpecializedILi5ENS5_IJNS4_1CILi1EEESB_SB_EEENS1_32KernelTmaWarpSpecializedPingpongEEENS5_IJNSA_ILi64EEESF_NSA_ILi32EEEEEENS_6half_tENS5_IJlSB_lEEESI_SJ_NS4_8TiledMMAINS4_8MMA_AtomIJNS4_4SM904GMMA25MMA_64x64x16_F32F16F16_SSILNSN_5MajorE0ELSP_0ELNSN_7ScaleInE1ELSQ_1EEEEEENS4_6LayoutISC_NS5_IJNSA_ILi0EEESU_SU_EEEEENS5_IJNS4_10UnderscoreESX_SX_EEEEENS4_13SM90_TMA_LOADENS4_14ComposedLayoutINS4_7SwizzleILi2ELi4ELi3EEENS4_18smem_ptr_flag_bitsILi16EEENST_INS5_IJNSA_ILi8EEESG_EEENS5_IJSG_SB_EEEEEEEvNS4_8identityES10_S1A_vS1B_EENS_8epilogue10collective6detail29Sm90TmaWarpSpecializedAdapterINS1E_15DefaultEpilogueISI_SJ_SJ_NS1D_6thread17LinearCombinationISI_Li1EffLNS1I_9ScaleType4KindE0ELNS_15FloatRoundStyleE2ESI_EENS1_15EpilogueDefaultEEEEEvvEEEEvNT_6ParamsE)
        /*0008*/ 	.word	0x000000a8


	//----- nvinfo : EIATTR_FRAME_SIZE
	.align		4
.L_15:
        /*000c*/ 	.byte	0x04, 0x11
        /*000e*/ 	.short	(.L_17 - .L_16)
	.align		4
.L_16:
        /*0010*/ 	.word	index@(_ZN7cutlass13device_kernelINS_4gemm6kernel13GemmUniversalIN4cute5tupleIJiiiiEEENS1_10collective13CollectiveMmaINS1_34MainloopSm90TmaGmmaWarpSpecializedILi5ENS5_IJNS4_1CILi1EEESB_SB_EEENS1_32KernelTmaWarpSpecializedPingpongEEENS5_IJNSA_ILi64EEESF_NSA_ILi32EEEEEENS_6half_tENS5_IJlSB_lEEESI_SJ_NS4_8TiledMMAINS4_8MMA_AtomIJNS4_4SM904GMMA25MMA_64x64x16_F32F16F16_SSILNSN_5MajorE0ELSP_0ELNSN_7ScaleInE1ELSQ_1EEEEEENS4_6LayoutISC_NS5_IJNSA_ILi0EEESU_SU_EEEEENS5_IJNS4_10UnderscoreESX_SX_EEEEENS4_13SM90_TMA_LOADENS4_14ComposedLayoutINS4_7SwizzleILi2ELi4ELi3EEENS4_18smem_ptr_flag_bitsILi16EEENST_INS5_IJNSA_ILi8EEESG_EEENS5_IJSG_SB_EEEEEEEvNS4_8identityES10_S1A_vS1B_EENS_8epilogue10collective6detail29Sm90TmaWarpSpecializedAdapterINS1E_15DefaultEpilogueISI_SJ_SJ_NS1D_6thread17LinearCombinationISI_Li1EffLNS1I_9ScaleType4KindE0ELNS_15FloatRoundStyleE2ESI_EENS1_15EpilogueDefaultEEEEEvvEEEEvNT_6ParamsE)
        /*0014*/ 	.word	0x00000008


	//----- nvinfo : EIATTR_MIN_STACK_SIZE
	.align		4
.L_17:
        /*0018*/ 	.byte	0x04, 0x12
        /*001a*/ 	.short	(.L_19 - .L_18)
	.align		4
.L_18:
        /*001c*/ 	.word	index@(_ZN7cutlass13device_kernelINS_4gemm6kernel13GemmUniversalIN4cute5tupleIJiiiiEEENS1_10collective13CollectiveMmaINS1_34MainloopSm90TmaGmmaWarpSpecializedILi5ENS5_IJNS4_1CILi1EEESB_SB_EEENS1_32KernelTmaWarpSpecializedPingpongEEENS5_IJNSA_ILi64EEESF_NSA_ILi32EEEEEENS_6half_tENS5_IJlSB_lEEESI_SJ_NS4_8TiledMMAINS4_8MMA_AtomIJNS4_4SM904GMMA25MMA_64x64x16_F32F16F16_SSILNSN_5MajorE0ELSP_0ELNSN_7ScaleInE1ELSQ_1EEEEEENS4_6LayoutISC_NS5_IJNSA_ILi0EEESU_SU_EEEEENS5_IJNS4_10UnderscoreESX_SX_EEEEENS4_13SM90_TMA_LOADENS4_14ComposedLayoutINS4_7SwizzleILi2ELi4ELi3EEENS4_18smem_ptr_flag_bitsILi16EEENST_INS5_IJNSA_ILi8EEESG_EEENS5_IJSG_SB_EEEEEEEvNS4_8identityES10_S1A_vS1B_EENS_8epilogue10collective6detail29Sm90TmaWarpSpecializedAdapterINS1E_15DefaultEpilogueISI_SJ_SJ_NS1D_6thread17LinearCombinationISI_Li1EffLNS1I_9ScaleType4KindE0ELNS_15FloatRoundStyleE2ESI_EENS1_15EpilogueDefaultEEEEEvvEEEEvNT_6ParamsE)
        /*0020*/ 	.word	0x00000008
.L_19:


//--------------------- .nv.compat                --------------------------
	.section	.nv.compat,"",@"SHT_CUDA_COMPAT_INFO"
	.align	4
        /*0000*/ 	.byte	0x02, 0x09, 0x01, 0x00, 0x02, 0x02, 0x04, 0x00, 0x02, 0x05, 0x05, 0x00, 0x03, 0x07, 0x01, 0x01
        /*0010*/ 	.byte	0x02, 0x03, 0x01, 0x00, 0x02, 0x06, 0x01, 0x00, 0x04, 0x0b, 0x08, 0x00, 0x00, 0x00, 0x00, 0x00
        /*0020*/ 	.byte	0x00, 0x00, 0x00, 0x00


//--------------------- .nv.info._ZN7cutlass13device_kernelINS_4gemm6kernel13GemmUniversalIN4cute5tupleIJiiiiEEENS1_10collective13CollectiveMmaINS1_34MainloopSm90TmaGmmaWarpSpecializedILi5ENS5_IJNS4_1CILi1EEESB_SB_EEENS1_32KernelTmaWarpSpecializedPingpongEEENS5_IJNSA_ILi64EEESF_NSA_ILi32EEEEEENS_6half_tENS5_IJlSB_lEEESI_SJ_NS4_8TiledMMAINS4_8MMA_AtomIJNS4_4SM904GMMA25MMA_64x64x16_F32F16F16_SSILNSN_5MajorE0ELSP_0ELNSN_7ScaleInE1ELSQ_1EEEEEENS4_6LayoutISC_NS5_IJNSA_ILi0EEESU_SU_EEEEENS5_IJNS4_10UnderscoreESX_SX_EEEEENS4_13SM90_TMA_LOADENS4_14ComposedLayoutINS4_7SwizzleILi2ELi4ELi3EEENS4_18smem_ptr_flag_bitsILi16EEENST_INS5_IJNSA_ILi8EEESG_EEENS5_IJSG_SB_EEEEEEEvNS4_8identityES10_S1A_vS1B_EENS_8epilogue10collective6detail29Sm90TmaWarpSpecializedAdapterINS1E_15DefaultEpilogueISI_SJ_SJ_NS1D_6thread17LinearCombinationISI_Li1EffLNS1I_9ScaleType4KindE0ELNS_15FloatRoundStyleE2ESI_EENS1_15EpilogueDefaultEEEEEvvEEEEvNT_6ParamsE --------------------------
	.section	.nv.info._ZN7cutlass13device_kernelINS_4gemm6kernel13GemmUniversalIN4cute5tupleIJiiiiEEENS1_10collective13CollectiveMmaINS1_34MainloopSm90TmaGmmaWarpSpecializedILi5ENS5_IJNS4_1CILi1EEESB_SB_EEENS1_32KernelTmaWarpSpecializedPingpongEEENS5_IJNSA_ILi64EEESF_NSA_ILi32EEEEEENS_6half_tENS5_IJlSB_lEEESI_SJ_NS4_8TiledMMAINS4_8MMA_AtomIJNS4_4SM904GMMA25MMA_64x64x16_F32F16F16_SSILNSN_5MajorE0ELSP_0ELNSN_7ScaleInE1ELSQ_1EEEEEENS4_6LayoutISC_NS5_IJNSA_ILi0EEESU_SU_EEEEENS5_IJNS4_10UnderscoreESX_SX_EEEEENS4_13SM90_TMA_LOADENS4_14ComposedLayoutINS4_7SwizzleILi2ELi4ELi3EEENS4_18smem_ptr_flag_bitsILi16EEENST_INS5_IJNSA_ILi8EEESG_EEENS5_IJSG_SB_EEEEEEEvNS4_8identityES10_S1A_vS1B_EENS_8epilogue10collective6detail29Sm90TmaWarpSpecializedAdapterINS1E_15DefaultEpilogueISI_SJ_SJ_NS1D_6thread17LinearCombinationISI_Li1EffLNS1I_9ScaleType4KindE0ELNS_15FloatRoundStyleE2ESI_EENS1_15EpilogueDefaultEEEEEvvEEEEvNT_6ParamsE,"",@"SHT_CUDA_INFO"
	.sectionflags	@""
	.align	4


	//----- nvinfo : EIATTR_CUDA_API_VERSION
	.align		4
        /*0000*/ 	.byte	0x04, 0x37
        /*0002*/ 	.short	(.L_21 - .L_20)
.L_20:
        /*0004*/ 	.word	0x00000082


	//----- nvinfo : EIATTR_KPARAM_INFO
	.align		4
.L_21:
        /*0008*/ 	.byte	0x04, 0x17
        /*000a*/ 	.short	(.L_23 - .L_22)
.L_22:
        /*000c*/ 	.word	0x00000000
        /*0010*/ 	.short	0x0000
        /*0012*/ 	.short	0x0070
        /*0014*/ 	.byte	0x00, 0xf0, 0x01, 0x10


	//----- nvinfo : EIATTR_SPARSE_MMA_MASK
	.align		4
.L_23:
        /*0018*/ 	.byte	0x03, 0x50
        /*001a*/ 	.short	0x0000


	//----- nvinfo : EIATTR_MAXREG_COUNT
	.align		4
        /*001c*/ 	.byte	0x03, 0x1b
        /*001e*/ 	.short	0x00a8


	//----- nvinfo : EIATTR_NUM_BARRIERS
	.align		4
        /*0020*/ 	.byte	0x02, 0x4c
        /*0022*/ 	.byte	0x01
	.zero		1


	//----- nvinfo : EIATTR_EXTERNS
	.align		4
        /*0024*/ 	.byte	0x04, 0x0f
        /*0026*/ 	.short	(.L_25 - .L_24)


	//   ....[0]....
	.align		4
.L_24:
        /*0028*/ 	.word	index@(__assertfail)


	//----- nvinfo : EIATTR_ANNOTATIONS
	.align		4
.L_25:
        /*002c*/ 	.byte	0x04, 0x55
        /*002e*/ 	.short	(.L_27 - .L_26)


	//   ....[0]....
.L_26:
        /*0030*/ 	.word	0x00000001
        /*0034*/ 	.byte	0xf0, 0x0a, 0x00, 0x00, 0x01, 0x00, 0x00, 0x00, 0x10, 0x41, 0x00, 0x00, 0x01, 0x00, 0x00, 0x00
        /*0044*/ 	.byte	0x00, 0x4d, 0x00, 0x00


	//----- nvinfo : EIATTR_MERCURY_ISA_VERSION
	.align		4
.L_27:
        /*0048*/ 	.byte	0x03, 0x5f
        /*004a*/ 	.short	0x0101


	//----- nvinfo : EIATTR_INT_WARP_WIDE_INSTR_OFFSETS
	.align		4
        /*004c*/ 	.byte	0x04, 0x31
        /*004e*/ 	.short	(.L_29 - .L_28)


	//   ....[0]....
.L_28:
        /*0050*/ 	.word	0x00000400


	//   ....[1]....
        /*0054*/ 	.word	0x00000420


	//   ....[2]....
        /*0058*/ 	.word	0x000004a0


	//   ....[3]....
        /*005c*/ 	.word	0x000004b0


	//   ....[4]....
        /*0060*/ 	.word	0x000004c0


	//   ....[5]....
        /*0064*/ 	.word	0x000004e0


	//   ....[6]....
        /*0068*/ 	.word	0x00000570


	//   ....[7]....
        /*006c*/ 	.word	0x00000590


	//----- nvinfo : EIATTR_COOP_GROUP_MASK_REGIDS
	.align		4
.L_29:
        /*0070*/ 	.byte	0x04, 0x29
        /*0072*/ 	.short	(.L_31 - .L_30)


	//   ....[0]....
.L_30:
        /*0074*/ 	.word	0xffffffff


	//   ....[1]....
        /*0078*/ 	.word	0xffffffff


	//   ....[2]....
        /*007c*/ 	.word	0xffffffff


	//   ....[3]....
        /*0080*/ 	.word	0xffffffff


	//   ....[4]....
        /*0084*/ 	.word	0xffffffff


	//   ....[5]....
        /*0088*/ 	.word	0xffffffff


	//----- nvinfo : EIATTR_COOP_GROUP_INSTR_OFFSETS
	.align		4
.L_31:
        /*008c*/ 	.byte	0x04, 0x28
        /*008e*/ 	.short	(.L_33 - .L_32)


	//   ....[0]....
.L_32:
        /*0090*/ 	.word	0x00000070


	//   ....[1]....
        /*0094*/ 	.word	0x00000080


	//   ....[2]....
        /*0098*/ 	.word	0x00000140


	//   ....[3]....
        /*009c*/ 	.word	0x000002f0


	//   ....[4]....
        /*00a0*/ 	.word	0x00000330


	//   ....[5]....
        /*00a4*/ 	.word	0x00000380


	//----- nvinfo : EIATTR_REG_RECONFIG
	.align		4
.L_33:
        /*00a8*/ 	.byte	0x01, 0x54
	.zero		2


	//----- nvinfo : EIATTR_SYSCALL_OFFSETS
	.align		4
        /*00ac*/ 	.byte	0x04, 0x46
        /*00ae*/ 	.short	(.L_35 - .L_34)


	//   ....[0]....
.L_34:
        /*00b0*/ 	.word	0x00001620


	//----- nvinfo : EIATTR_MBARRIER_INSTR_OFFSETS
	.align		4
.L_35:
        /*00b4*/ 	.byte	0x04, 0x39
        /*00b6*/ 	.short	(.L_37 - .L_36)


	//   ....[0]....
.L_36:
        /*00b8*/ 	.word	0x00000240
        /*00bc*/ 	.word	0x000000ff
        /*00c0*/ 	.word	0x00000000
        /*00c4*/ 	.short	0x0100
        /*00c6*/ 	.byte	0x08
	.zero		1


	//   ....[1]....
        /*00c8*/ 	.word	0x00000250
        /*00cc*/ 	.word	0x000000ff
        /*00d0*/ 	.word	0x00000028
        /*00d4*/ 	.short	0x0100
        /*00d6*/ 	.byte	0x08
	.zero		1


	//   ....[2]....
        /*00d8*/ 	.word	0x00000260
        /*00dc*/ 	.word	0x000000ff
        /*00e0*/ 	.word	0x00000008
        /*00e4*/ 	.short	0x0100
        /*00e6*/ 	.byte	0x08
	.zero		1


	//   ....[3]....
        /*00e8*/ 	.word	0x00000270
        /*00ec*/ 	.word	0x000000ff
        /*00f0*/ 	.word	0x00000030
        /*00f4*/ 	.short	0x0100
        /*00f6*/ 	.byte	0x08
	.zero		1


	//   ....[4]....
        /*00f8*/ 	.word	0x00000280
        /*00fc*/ 	.word	0x000000ff
        /*0100*/ 	.word	0x00000010
        /*0104*/ 	.short	0x0100
        /*0106*/ 	.byte	0x08
	.zero		1


	//   ....[5]....
        /*0108*/ 	.word	0x00000290
        /*010c*/ 	.word	0x000000ff
        /*0110*/ 	.word	0x00000038
        /*0114*/ 	.short	0x0100
        /*0116*/ 	.byte	0x08
	.zero		1


	//   ....[6]....
        /*0118*/ 	.word	0x000002a0
        /*011c*/ 	.word	0x000000ff
        /*0120*/ 	.word	0x00000018
        /*0124*/ 	.short	0x0100
        /*0126*/ 	.byte	0x08
	.zero		1


	//   ....[7]....
        /*0128*/ 	.word	0x000002b0
        /*012c*/ 	.word	0x000000ff
        /*0130*/ 	.word	0x00000040
        /*0134*/ 	.short	0x0100
        /*0136*/ 	.byte	0x08
	.zero		1


	//   ....[8]....
        /*0138*/ 	.word	0x000002c0
        /*013c*/ 	.word	0x000000ff
        /*0140*/ 	.word	0x00000020
        /*0144*/ 	.short	0x0100
        /*0146*/ 	.byte	0x08
	.zero		1


	//   ....[9]....
        /*0148*/ 	.word	0x000002d0
        /*014c*/ 	.word	0x000000ff
        /*0150*/ 	.word	0x00000048
        /*0154*/ 	.short	0x0100
        /*0156*/ 	.byte	0x08
	.zero		1


	//   ....[10]....
        /*0158*/ 	.word	0x000005d0
        /*015c*/ 	.word	0x000000ff
        /*0160*/ 	.word	0x00000080
        /*0164*/ 	.short	0x0100
        /*0166*/ 	.byte	0x08
	.zero		1


	//   ....[11]....
        /*0168*/ 	.word	0x00000640
        /*016c*/ 	.word	0x000000ff
        /*0170*/ 	.word	0x00000088
        /*0174*/ 	.short	0x0100
        /*0176*/ 	.byte	0x08
	.zero		1


	//   ....[12]....
        /*0178*/ 	.word	0x00000660
        /*017c*/ 	.word	0x000000ff
        /*0180*/ 	.word	0x00000060
        /*0184*/ 	.short	0x0100
        /*0186*/ 	.byte	0x09
	.zero		1


	//   ....[13]....
        /*0188*/ 	.word	0x00000670
        /*018c*/ 	.word	0x000000ff
        /*0190*/ 	.word	0x00000068
        /*0194*/ 	.short	0x0100
        /*0196*/ 	.byte	0x09
	.zero		1


	//   ....[14]....
        /*0198*/ 	.word	0x00000680
        /*019c*/ 	.word	0x000000ff
        /*01a0*/ 	.word	0x00000070
        /*01a4*/ 	.short	0x0100
        /*01a6*/ 	.byte	0x09
	.zero		1


	//   ....[15]....
        /*01a8*/ 	.word	0x00000690
        /*01ac*/ 	.word	0x000000ff
        /*01b0*/ 	.word	0x00000078
        /*01b4*/ 	.short	0x0100
        /*01b6*/ 	.byte	0x09
	.zero		1


	//   ....[16]....
        /*01b8*/ 	.word	0x00001500
        /*01bc*/ 	.word	0x0000003d
        /*01c0*/ 	.word	0x00000000
        /*01c4*/ 	.short	0x010a
        /*01c6*/ 	.byte	0x2a
	.zero		1


	//   ....[17]....
        /*01c8*/ 	.word	0x000016a0
        /*01cc*/ 	.word	0x00000003
        /*01d0*/ 	.word	0x00000000
        /*01d4*/ 	.short	0x010a
        /*01d6*/ 	.byte	0x3f
	.zero		1


	//   ....[18]....
        /*01d8*/ 	.word	0x000016e0
        /*01dc*/ 	.word	0x00000003
        /*01e0*/ 	.word	0x00000000
        /*01e4*/ 	.short	0x010a
        /*01e6*/ 	.byte	0x3f
	.zero		1


	//   ....[19]....
        /*01e8*/ 	.word	0x000018e0
        /*01ec*/ 	.word	0x000000ff
        /*01f0*/ 	.word	0x00000000
        /*01f4*/ 	.short	0x010a
        /*01f6*/ 	.byte	0x04
	.zero		1


	//   ....[20]....
        /*01f8*/ 	.word	0x00001920
        /*01fc*/ 	.word	0x000000ff
        /*0200*/ 	.word	0x00000000
        /*0204*/ 	.short	0x010a
        /*0206*/ 	.byte	0x04
	.zero		1


	//   ....[21]....
        /*0208*/ 	.word	0x00001a80
        /*020c*/ 	.word	0x000000ff
        /*0210*/ 	.word	0x00000000
        /*0214*/ 	.short	0x0101
        /*0216*/ 	.byte	0x04
	.zero		1


	//   ....[22]....
        /*0218*/ 	.word	0x00001b70
        /*021c*/ 	.word	0x0000003e
        /*0220*/ 	.word	0x00000000
        /*0224*/ 	.short	0x0101
        /*0226*/ 	.byte	0x2f
	.zero		1


	//   ....[23]....
        /*0228*/ 	.word	0x00001c40
        /*022c*/ 	.word	0x000000ff
        /*0230*/ 	.word	0x00000000
        /*0234*/ 	.short	0x0101
        /*0236*/ 	.byte	0x06
	.zero		1


	//   ....[24]....
        /*0238*/ 	.word	0x00001cf0
        /*023c*/ 	.word	0x0000003d
        /*0240*/ 	.word	0x00000010
        /*0244*/ 	.short	0x010a
        /*0246*/ 	.byte	0x2a
	.zero		1


	//   ....[25]....
        /*0248*/ 	.word	0x00004130
        /*024c*/ 	.word	0x00000040
        /*0250*/ 	.word	0x00000000
        /*0254*/ 	.short	0x0101
        /*0256*/ 	.byte	0x2f
	.zero		1


	//   ....[26]....
        /*0258*/ 	.word	0x00004a90
        /*025c*/ 	.word	0x0000000a
        /*0260*/ 	.word	0x00000028
        /*0264*/ 	.short	0x010a
        /*0266*/ 	.byte	0x3f
	.zero		1


	//   ....[27]....
        /*0268*/ 	.word	0x00004e10
        /*026c*/ 	.word	0x00000005
        /*0270*/ 	.word	0x00000088
        /*0274*/ 	.short	0x0101
        /*0276*/ 	.byte	0x3f
	.zero		1


	//   ....[28]....
        /*0278*/ 	.word	0x00005590
        /*027c*/ 	.word	0x00000009
        /*0280*/ 	.word	0x00000000
        /*0284*/ 	.short	0x010a
        /*0286*/ 	.byte	0x3f
	.zero		1


	//   ....[29]....
        /*0288*/ 	.word	0x00005610
        /*028c*/ 	.word	0x00000008
        /*0290*/ 	.word	0x00000000
        /*0294*/ 	.short	0x010a
        /*0296*/ 	.byte	0x3f
	.zero		1


	//   ....[30]....
        /*0298*/ 	.word	0x000056a0
        /*029c*/ 	.word	0x00000009
        /*02a0*/ 	.word	0x00000000
        /*02a4*/ 	.short	0x010a
        /*02a6*/ 	.byte	0x3f
	.zero		1


	//   ....[31]....
        /*02a8*/ 	.word	0x00005730
        /*02ac*/ 	.word	0x00000006
        /*02b0*/ 	.word	0x00000000
        /*02b4*/ 	.short	0x010a
        /*02b6*/ 	.byte	0x3f
	.zero		1


	//   ....[32]....
        /*02b8*/ 	.word	0x000057c0
        /*02bc*/ 	.word	0x00000003
        /*02c0*/ 	.word	0x00000000
        /*02c4*/ 	.short	0x010a
        /*02c6*/ 	.byte	0x3f
	.zero		1


	//   ....[33]....
        /*02c8*/ 	.word	0x00005820
        /*02cc*/ 	.word	0x0000003f
        /*02d0*/ 	.word	0x00000000
        /*02d4*/ 	.short	0x010a
        /*02d6*/ 	.byte	0x3f
	.zero		1


	//   ....[34]....
        /*02d8*/ 	.word	0x00005870
        /*02dc*/ 	.word	0x00000003
        /*02e0*/ 	.word	0x00000000
        /*02e4*/ 	.short	0x010a
        /*02e6*/ 	.byte	0x3f
	.zero		1


	//   ....[35]....
        /*02e8*/ 	.word	0x000058d0
        /*02ec*/ 	.word	0x00000004
        /*02f0*/ 	.word	0x00000000
        /*02f4*/ 	.short	0x010a
        /*02f6*/ 	.byte	0x3f
	.zero		1


	//   ....[36]....
        /*02f8*/ 	.word	0x00005920
        /*02fc*/ 	.word	0x0000003f
        /*0300*/ 	.word	0x00000010
        /*0304*/ 	.short	0x010a
        /*0306*/ 	.byte	0x3f
	.zero		1


	//   ....[37]....
        /*0308*/ 	.word	0x000059f0
        /*030c*/ 	.word	0x0000000a
        /*0310*/ 	.word	0x00000028
        /*0314*/ 	.short	0x010a
        /*0316*/ 	.byte	0x3f
	.zero		1


	//   ....[38]....
        /*0318*/ 	.word	0x00005ac0
        /*031c*/ 	.word	0x00000009
        /*0320*/ 	.word	0x00000000
        /*0324*/ 	.short	0x010a
        /*0326*/ 	.byte	0x3f
	.zero		1


	//   ....[39]....
        /*0328*/ 	.word	0x00005b10
        /*032c*/ 	.word	0x00000008
        /*0330*/ 	.word	0x00000000
        /*0334*/ 	.short	0x010a
        /*0336*/ 	.byte	0x3f
	.zero		1


	//   ....[40]....
        /*0338*/ 	.word	0x00005b60
        /*033c*/ 	.word	0x00000009
        /*0340*/ 	.word	0x00000000
        /*0344*/ 	.short	0x010a
        /*0346*/ 	.byte	0x3f
	.zero		1


	//   ....[41]....
        /*0348*/ 	.word	0x00005bb0
        /*034c*/ 	.word	0x00000006
        /*0350*/ 	.word	0x00000000
        /*0354*/ 	.short	0x010a
        /*0356*/ 	.byte	0x3f
	.zero		1


	//----- nvinfo : EIATTR_NUM_MBARRIERS
	.align		4
.L_37:
        /*0358*/ 	.byte	0x03, 0x38
        /*035a*/ 	.short	0x0010


	//----- nvinfo : EIATTR_EXIT_INSTR_OFFSETS
	.align		4
        /*035c*/ 	.byte	0x04, 0x1c
        /*035e*/ 	.short	(.L_39 - .L_38)


	//   ....[0]....
.L_38:
        /*0360*/ 	.word	0x000011a0


	//   ....[1]....
        /*0364*/ 	.word	0x00001200


	//   ....[2]....
        /*0368*/ 	.word	0x000047c0


	//   ....[3]....
        /*036c*/ 	.word	0x000047f0


	//   ....[4]....
        /*0370*/ 	.word	0x00005810


	//----- nvinfo : EIATTR_MAX_THREADS
	.align		4
.L_39:
        /*0374*/ 	.byte	0x04, 0x05
        /*0376*/ 	.short	(.L_41 - .L_40)
.L_40:
        /*0378*/ 	.word	0x00000180
        /*037c*/ 	.word	0x00000001
        /*0380*/ 	.word	0x00000001


	//----- nvinfo : EIATTR_CRS_STACK_SIZE
	.align		4
.L_41:
        /*0384*/ 	.byte	0x04, 0x1e
        /*0386*/ 	.short	(.L_43 - .L_42)
.L_42:
        /*0388*/ 	.word	0x00000000


	//----- nvinfo : EIATTR_CBANK_PARAM_SIZE
	.align		4
.L_43:
        /*038c*/ 	.byte	0x03, 0x19
        /*038e*/ 	.short	0x0470


	//----- nvinfo : EIATTR_PARAM_CBANK
	.align		4
        /*0390*/ 	.byte	0x04, 0x0a
        /*0392*/ 	.short	(.L_45 - .L_44)
	.align		4
.L_44:
        /*0394*/ 	.word	index@(.nv.constant0._ZN7cutlass13device_kernelINS_4gemm6kernel13GemmUniversalIN4cute5tupleIJiiiiEEENS1_10collective13CollectiveMmaINS1_34MainloopSm90TmaGmmaWarpSpecializedILi5ENS5_IJNS4_1CILi1EEESB_SB_EEENS1_32KernelTmaWarpSpecializedPingpongEEENS5_IJNSA_ILi64EEESF_NSA_ILi32EEEEEENS_6half_tENS5_IJlSB_lEEESI_SJ_NS4_8TiledMMAINS4_8MMA_AtomIJNS4_4SM904GMMA25MMA_64x64x16_F32F16F16_SSILNSN_5MajorE0ELSP_0ELNSN_7ScaleInE1ELSQ_1EEEEEENS4_6LayoutISC_NS5_IJNSA_ILi0EEESU_SU_EEEEENS5_IJNS4_10UnderscoreESX_SX_EEEEENS4_13SM90_TMA_LOADENS4_14ComposedLayoutINS4_7SwizzleILi2ELi4ELi3EEENS4_18smem_ptr_flag_bitsILi16EEENST_INS5_IJNSA_ILi8EEESG_EEENS5_IJSG_SB_EEEEEEEvNS4_8identityES10_S1A_vS1B_EENS_8epilogue10collective6detail29Sm90TmaWarpSpecializedAdapterINS1E_15DefaultEpilogueISI_SJ_SJ_NS1D_6thread17LinearCombinationISI_Li1EffLNS1I_9ScaleType4KindE0ELNS_15FloatRoundStyleE2ESI_EENS1_15EpilogueDefaultEEEEEvvEEEEvNT_6ParamsE)
        /*0398*/ 	.short	0x0210
        /*039a*/ 	.short	0x0470


	//----- nvinfo : EIATTR_SW_WAR
	.align		4
.L_45:
        /*039c*/ 	.byte	0x04, 0x36
        /*039e*/ 	.short	(.L_47 - .L_46)
.L_46:
        /*03a0*/ 	.word	0x00000008
.L_47:


//--------------------- .nv.callgraph             --------------------------
	.section	.nv.callgraph,"",@"SHT_CUDA_CALLGRAPH"
	.align	4
	.sectionentsize	8
	.align		4
        /*0000*/ 	.word	0x00000000
	.align		4
        /*0004*/ 	.word	0xffffffff
	.align		4
        /*0008*/ 	.word	index@(_ZN7cutlass13device_kernelINS_4gemm6kernel13GemmUniversalIN4cute5tupleIJiiiiEEENS1_10collective13CollectiveMmaINS1_34MainloopSm90TmaGmmaWarpSpecializedILi5ENS5_IJNS4_1CILi1EEESB_SB_EEENS1_32KernelTmaWarpSpecializedPingpongEEENS5_IJNSA_ILi64EEESF_NSA_ILi32EEEEEENS_6half_tENS5_IJlSB_lEEESI_SJ_NS4_8TiledMMAINS4_8MMA_AtomIJNS4_4SM904GMMA25MMA_64x64x16_F32F16F16_SSILNSN_5MajorE0ELSP_0ELNSN_7ScaleInE1ELSQ_1EEEEEENS4_6LayoutISC_NS5_IJNSA_ILi0EEESU_SU_EEEEENS5_IJNS4_10UnderscoreESX_SX_EEEEENS4_13SM90_TMA_LOADENS4_14ComposedLayoutINS4_7SwizzleILi2ELi4ELi3EEENS4_18smem_ptr_flag_bitsILi16EEENST_INS5_IJNSA_ILi8EEESG_EEENS5_IJSG_SB_EEEEEEEvNS4_8identityES10_S1A_vS1B_EENS_8epilogue10collective6detail29Sm90TmaWarpSpecializedAdapterINS1E_15DefaultEpilogueISI_SJ_SJ_NS1D_6thread17LinearCombinationISI_Li1EffLNS1I_9ScaleType4KindE0ELNS_15FloatRoundStyleE2ESI_EENS1_15EpilogueDefaultEEEEEvvEEEEvNT_6ParamsE)
	.align		4
        /*000c*/ 	.word	index@(__assertfail)
	.align		4
        /*0010*/ 	.word	0x00000000
	.align		4
        /*0014*/ 	.word	0xfffffffe
	.align		4
        /*0018*/ 	.word	0x00000000
	.align		4
        /*001c*/ 	.word	0xfffffffd
	.align		4
        /*0020*/ 	.word	0x00000000
	.align		4
        /*0024*/ 	.word	0xfffffffc


//--------------------- .nv.constant4             --------------------------
	.section	.nv.constant4,"a",@progbits
	.align	8
	.align		8
.nv.constant4:
        /*0000*/ 	.dword	__assertfail
	.align		8
        /*0008*/ 	.dword	__unnamed_1
	.align		8
        /*0010*/ 	.dword	_ZN39_INTERNAL_623b9624_4_k_cu_6fa5e163_31734cuda3std3__45__cpo5beginE
	.align		8
        /*0018*/ 	.dword	_ZN39_INTERNAL_623b9624_4_k_cu_6fa5e163_31734cuda3std3__45__cpo3endE
	.align		8
        /*0020*/ 	.dword	_ZN39_INTERNAL_623b9624_4_k_cu_6fa5e163_31734cuda3std3__45__cpo6cbeginE
	.align		8
        /*0028*/ 	.dword	_ZN39_INTERNAL_623b9624_4_k_cu_6fa5e163_31734cuda3std3__45__cpo4cendE
	.align		8
        /*0030*/ 	.dword	_ZN39_INTERNAL_623b9624_4_k_cu_6fa5e163_31734cuda3std3__441_GLOBAL__N__623b9624_4_k_cu_6fa5e163_31736ignoreE
	.align		8
        /*0038*/ 	.dword	_ZN39_INTERNAL_623b9624_4_k_cu_6fa5e163_31734cuda3std3__419piecewise_constructE
	.align		8
        /*0040*/ 	.dword	_ZN39_INTERNAL_623b9624_4_k_cu_6fa5e163_31734cuda3std3__48in_placeE
	.align		8
        /*0048*/ 	.dword	_ZN39_INTERNAL_623b9624_4_k_cu_6fa5e163_31734cuda3std6ranges3__45__cpo4swapE
	.align		8
        /*0050*/ 	.dword	_ZN39_INTERNAL_623b9624_4_k_cu_6fa5e163_31734cuda3std6ranges3__45__cpo9iter_moveE
	.align		8
        /*0058*/ 	.dword	_ZN39_INTERNAL_623b9624_4_k_cu_6fa5e163_31734cute7productE
	.align		8
        /*0060*/ 	.dword	_ZN39_INTERNAL_623b9624_4_k_cu_6fa5e163_31734cute1_E
	.align		8
        /*0068*/ 	.dword	$str$22
	.align		8
        /*0070*/ 	.dword	$str$23


//--------------------- .text._ZN7cutlass13device_kernelINS_4gemm6kernel13GemmUniversalIN4cute5tupleIJiiiiEEENS1_10collective13CollectiveMmaINS1_34MainloopSm90TmaGmmaWarpSpecializedILi5ENS5_IJNS4_1CILi1EEESB_SB_EEENS1_32KernelTmaWarpSpecializedPingpongEEENS5_IJNSA_ILi64EEESF_NSA_ILi32EEEEEENS_6half_tENS5_IJlSB_lEEESI_SJ_NS4_8TiledMMAINS4_8MMA_AtomIJNS4_4SM904GMMA25MMA_64x64x16_F32F16F16_SSILNSN_5MajorE0ELSP_0ELNSN_7ScaleInE1ELSQ_1EEEEEENS4_6LayoutISC_NS5_IJNSA_ILi0EEESU_SU_EEEEENS5_IJNS4_10UnderscoreESX_SX_EEEEENS4_13SM90_TMA_LOADENS4_14ComposedLayoutINS4_7SwizzleILi2ELi4ELi3EEENS4_18smem_ptr_flag_bitsILi16EEENST_INS5_IJNSA_ILi8EEESG_EEENS5_IJSG_SB_EEEEEEEvNS4_8identityES10_S1A_vS1B_EENS_8epilogue10collective6detail29Sm90TmaWarpSpecializedAdapterINS1E_15DefaultEpilogueISI_SJ_SJ_NS1D_6thread17LinearCombinationISI_Li1EffLNS1I_9ScaleType4KindE0ELNS_15FloatRoundStyleE2ESI_EENS1_15EpilogueDefaultEEEEEvvEEEEvNT_6ParamsE --------------------------
	.section	.text._ZN7cutlass13device_kernelINS_4gemm6kernel13GemmUniversalIN4cute5tupleIJiiiiEEENS1_10collective13CollectiveMmaINS1_34MainloopSm90TmaGmmaWarpSpecializedILi5ENS5_IJNS4_1CILi1EEESB_SB_EEENS1_32KernelTmaWarpSpecializedPingpongEEENS5_IJNSA_ILi64EEESF_NSA_ILi32EEEEEENS_6half_tENS5_IJlSB_lEEESI_SJ_NS4_8TiledMMAINS4_8MMA_AtomIJNS4_4SM904GMMA25MMA_64x64x16_F32F16F16_SSILNSN_5MajorE0ELSP_0ELNSN_7ScaleInE1ELSQ_1EEEEEENS4_6LayoutISC_NS5_IJNSA_ILi0EEESU_SU_EEEEENS5_IJNS4_10UnderscoreESX_SX_EEEEENS4_13SM90_TMA_LOADENS4_14ComposedLayoutINS4_7SwizzleILi2ELi4ELi3EEENS4_18smem_ptr_flag_bitsILi16EEENST_INS5_IJNSA_ILi8EEESG_EEENS5_IJSG_SB_EEEEEEEvNS4_8identityES10_S1A_vS1B_EENS_8epilogue10collective6detail29Sm90TmaWarpSpecializedAdapterINS1E_15DefaultEpilogueISI_SJ_SJ_NS1D_6thread17LinearCombinationISI_Li1EffLNS1I_9ScaleType4KindE0ELNS_15FloatRoundStyleE2ESI_EENS1_15EpilogueDefaultEEEEEvvEEEEvNT_6ParamsE,"ax",@progbits
	.align	128
.text._ZN7cutlass13device_kernelINS_4gemm6kernel13GemmUniversalIN4cute5tupleIJiiiiEEENS1_10collective13CollectiveMmaINS1_34MainloopSm90TmaGmmaWarpSpecializedILi5ENS5_IJNS4_1CILi1EEESB_SB_EEENS1_32KernelTmaWarpSpecializedPingpongEEENS5_IJNSA_ILi64EEESF_NSA_ILi32EEEEEENS_6half_tENS5_IJlSB_lEEESI_SJ_NS4_8TiledMMAINS4_8MMA_AtomIJNS4_4SM904GMMA25MMA_64x64x16_F32F16F16_SSILNSN_5MajorE0ELSP_0ELNSN_7ScaleInE1ELSQ_1EEEEEENS4_6LayoutISC_NS5_IJNSA_ILi0EEESU_SU_EEEEENS5_IJNS4_10UnderscoreESX_SX_EEEEENS4_13SM90_TMA_LOADENS4_14ComposedLayoutINS4_7SwizzleILi2ELi4ELi3EEENS4_18smem_ptr_flag_bitsILi16EEENST_INS5_IJNSA_ILi8EEESG_EEENS5_IJSG_SB_EEEEEEEvNS4_8identityES10_S1A_vS1B_EENS_8epilogue10collective6detail29Sm90TmaWarpSpecializedAdapterINS1E_15DefaultEpilogueISI_SJ_SJ_NS1D_6thread17LinearCombinationISI_Li1EffLNS1I_9ScaleType4KindE0ELNS_15FloatRoundStyleE2ESI_EENS1_15EpilogueDefaultEEEEEvvEEEEvNT_6ParamsE:
        .type           _ZN7cutlass13device_kernelINS_4gemm6kernel13GemmUniversalIN4cute5tupleIJiiiiEEENS1_10collective13CollectiveMmaINS1_34MainloopSm90TmaGmmaWarpSpecializedILi5ENS5_IJNS4_1CILi1EEESB_SB_EEENS1_32KernelTmaWarpSpecializedPingpongEEENS5_IJNSA_ILi64EEESF_NSA_ILi32EEEEEENS_6half_tENS5_IJlSB_lEEESI_SJ_NS4_8TiledMMAINS4_8MMA_AtomIJNS4_4SM904GMMA25MMA_64x64x16_F32F16F16_SSILNSN_5MajorE0ELSP_0ELNSN_7ScaleInE1ELSQ_1EEEEEENS4_6LayoutISC_NS5_IJNSA_ILi0EEESU_SU_EEEEENS5_IJNS4_10UnderscoreESX_SX_EEEEENS4_13SM90_TMA_LOADENS4_14ComposedLayoutINS4_7SwizzleILi2ELi4ELi3EEENS4_18smem_ptr_flag_bitsILi16EEENST_INS5_IJNSA_ILi8EEESG_EEENS5_IJSG_SB_EEEEEEEvNS4_8identityES10_S1A_vS1B_EENS_8epilogue10collective6detail29Sm90TmaWarpSpecializedAdapterINS1E_15DefaultEpilogueISI_SJ_SJ_NS1D_6thread17LinearCombinationISI_Li1EffLNS1I_9ScaleType4KindE0ELNS_15FloatRoundStyleE2ESI_EENS1_15EpilogueDefaultEEEEEvvEEEEvNT_6ParamsE,@function
        .size           _ZN7cutlass13device_kernelINS_4gemm6kernel13GemmUniversalIN4cute5tupleIJiiiiEEENS1_10collective13CollectiveMmaINS1_34MainloopSm90TmaGmmaWarpSpecializedILi5ENS5_IJNS4_1CILi1EEESB_SB_EEENS1_32KernelTmaWarpSpecializedPingpongEEENS5_IJNSA_ILi64EEESF_NSA_ILi32EEEEEENS_6half_tENS5_IJlSB_lEEESI_SJ_NS4_8TiledMMAINS4_8MMA_AtomIJNS4_4SM904GMMA25MMA_64x64x16_F32F16F16_SSILNSN_5MajorE0ELSP_0ELNSN_7ScaleInE1ELSQ_1EEEEEENS4_6LayoutISC_NS5_IJNSA_ILi0EEESU_SU_EEEEENS5_IJNS4_10UnderscoreESX_SX_EEEEENS4_13SM90_TMA_LOADENS4_14ComposedLayoutINS4_7SwizzleILi2ELi4ELi3EEENS4_18smem_ptr_flag_bitsILi16EEENST_INS5_IJNSA_ILi8EEESG_EEENS5_IJSG_SB_EEEEEEEvNS4_8identityES10_S1A_vS1B_EENS_8epilogue10collective6detail29Sm90TmaWarpSpecializedAdapterINS1E_15DefaultEpilogueISI_SJ_SJ_NS1D_6thread17LinearCombinationISI_Li1EffLNS1I_9ScaleType4KindE0ELNS_15FloatRoundStyleE2ESI_EENS1_15EpilogueDefaultEEEEEvvEEEEvNT_6ParamsE,(.L_x_135 - _ZN7cutlass13device_kernelINS_4gemm6kernel13GemmUniversalIN4cute5tupleIJiiiiEEENS1_10collective13CollectiveMmaINS1_34MainloopSm90TmaGmmaWarpSpecializedILi5ENS5_IJNS4_1CILi1EEESB_SB_EEENS1_32KernelTmaWarpSpecializedPingpongEEENS5_IJNSA_ILi64EEESF_NSA_ILi32EEEEEENS_6half_tENS5_IJlSB_lEEESI_SJ_NS4_8TiledMMAINS4_8MMA_AtomIJNS4_4SM904GMMA25MMA_64x64x16_F32F16F16_SSILNSN_5MajorE0ELSP_0ELNSN_7ScaleInE1ELSQ_1EEEEEENS4_6LayoutISC_NS5_IJNSA_ILi0EEESU_SU_EEEEENS5_IJNS4_10UnderscoreESX_SX_EEEEENS4_13SM90_TMA_LOADENS4_14ComposedLayoutINS4_7SwizzleILi2ELi4ELi3EEENS4_18smem_ptr_flag_bitsILi16EEENST_INS5_IJNSA_ILi8EEESG_EEENS5_IJSG_SB_EEEEEEEvNS4_8identityES10_S1A_vS1B_EENS_8epilogue10collective6detail29Sm90TmaWarpSpecializedAdapterINS1E_15DefaultEpilogueISI_SJ_SJ_NS1D_6thread17LinearCombinationISI_Li1EffLNS1I_9ScaleType4KindE0ELNS_15FloatRoundStyleE2ESI_EENS1_15EpilogueDefaultEEEEEvvEEEEvNT_6ParamsE)
        .other          _ZN7cutlass13device_kernelINS_4gemm6kernel13GemmUniversalIN4cute5tupleIJiiiiEEENS1_10collective13CollectiveMmaINS1_34MainloopSm90TmaGmmaWarpSpecializedILi5ENS5_IJNS4_1CILi1EEESB_SB_EEENS1_32KernelTmaWarpSpecializedPingpongEEENS5_IJNSA_ILi64EEESF_NSA_ILi32EEEEEENS_6half_tENS5_IJlSB_lEEESI_SJ_NS4_8TiledMMAINS4_8MMA_AtomIJNS4_4SM904GMMA25MMA_64x64x16_F32F16F16_SSILNSN_5MajorE0ELSP_0ELNSN_7ScaleInE1ELSQ_1EEEEEENS4_6LayoutISC_NS5_IJNSA_ILi0EEESU_SU_EEEEENS5_IJNS4_10UnderscoreESX_SX_EEEEENS4_13SM90_TMA_LOADENS4_14ComposedLayoutINS4_7SwizzleILi2ELi4ELi3EEENS4_18smem_ptr_flag_bitsILi16EEENST_INS5_IJNSA_ILi8EEESG_EEENS5_IJSG_SB_EEEEEEEvNS4_8identityES10_S1A_vS1B_EENS_8epilogue10collective6detail29Sm90TmaWarpSpecializedAdapterINS1E_15DefaultEpilogueISI_SJ_SJ_NS1D_6thread17LinearCombinationISI_Li1EffLNS1I_9ScaleType4KindE0ELNS_15FloatRoundStyleE2ESI_EENS1_15EpilogueDefaultEEEEEvvEEEEvNT_6ParamsE,@"STO_CUDA_ENTRY STV_DEFAULT"
_ZN7cutlass13device_kernelINS_4gemm6kernel13GemmUniversalIN4cute5tupleIJiiiiEEENS1_10collective13CollectiveMmaINS1_34MainloopSm90TmaGmmaWarpSpecializedILi5ENS5_IJNS4_1CILi1EEESB_SB_EEENS1_32KernelTmaWarpSpecializedPingpongEEENS5_IJNSA_ILi64EEESF_NSA_ILi32EEEEEENS_6half_tENS5_IJlSB_lEEESI_SJ_NS4_8TiledMMAINS4_8MMA_AtomIJNS4_4SM904GMMA25MMA_64x64x16_F32F16F16_SSILNSN_5MajorE0ELSP_0ELNSN_7ScaleInE1ELSQ_1EEEEEENS4_6LayoutISC_NS5_IJNSA_ILi0EEESU_SU_EEEEENS5_IJNS4_10UnderscoreESX_SX_EEEEENS4_13SM90_TMA_LOADENS4_14ComposedLayoutINS4_7SwizzleILi2ELi4ELi3EEENS4_18smem_ptr_flag_bitsILi16EEENST_INS5_IJNSA_ILi8EEESG_EEENS5_IJSG_SB_EEEEEEEvNS4_8identityES10_S1A_vS1B_EENS_8epilogue10collective6detail29Sm90TmaWarpSpecializedAdapterINS1E_15DefaultEpilogueISI_SJ_SJ_NS1D_6thread17LinearCombinationISI_Li1EffLNS1I_9ScaleType4KindE0ELNS_15FloatRoundStyleE2ESI_EENS1_15EpilogueDefaultEEEEEvvEEEEvNT_6ParamsE:
[----:B------:R-:W0:Y:S02]  /*0000*/  LDC R1, c[0x0][0x28] ;  /* 0x00000a00ff017b82 */ /* 0x000e240000000800 */
[----:B0-----:R-:W-:Y:S01]  /*0010*/  VIADD R1, R1, 0xfffffff8 ;  /* 0xfffffff801017836 */ /* 0x001fe20000000000 */
[----:B------:R-:W0:Y:S01]  /*0020*/  S2R R4, SR_TID.X ;  /* 0x0000000000047919 */ /* 0x000e220000002100 */
[----:B------:R-:W-:Y:S01]  /*0030*/  ELECT P0, URZ, PT ;  /* 0x00000000003f782f */ /* 0x000fe20003800000 */
[----:B------:R-:W-:Y:S01]  /*0040*/  BSSY B0, `(.L_x_0) ;  /* 0x000000f000007945 */ /* 0x000fe20003800000 */
[--C-:B0-----:R-:W-:Y:S02]  /*0050*/  SHF.R.U32.HI R0, RZ, 0x5, R4.reuse ;  /* 0x00000005ff007819 */ /* 0x101fe40000011604 */
[----:B------:R-:W-:-:S03]  /*0060*/  SHF.R.U32.HI R5, RZ, 0x7, R4 ;  /* 0x00000007ff057819 */ /* 0x000fc60000011604 */
[----:B------:R-:W0:Y:S04]  /*0070*/  SHFL.IDX PT, R2, R0, RZ, 0x1f ;  /* 0x00001fff00027589 */ /* 0x000e2800000e0000 */
[----:B------:R1:W2:Y:S01]  /*0080*/  SHFL.IDX PT, R8, R5, RZ, 0x1f ;  /* 0x00001fff05087589 */ /* 0x0002a200000e0000 */
[----:B0-----:R-:W-:-:S13]  /*0090*/  ISETP.NE.OR P0, PT, R2, RZ, !P0 ;  /* 0x000000ff0200720c */ /* 0x001fda0004705670 */
[----:B-12---:R-:W-:Y:S05]  /*00a0*/  @P0 BRA `(.L_x_1) ;  /* 0x0000000000200947 */ /* 0x006fea0003800000 */
[----:B------:R-:W-:Y:S02]  /*00b0*/  ULDC.64 UR4, c[0x0][0x198] ;  /* 0x0000660000047ab9 */ /* 0x000fe40000000a00 */
[----:B------:R-:W-:Y:S02]  /*00c0*/  UIADD3 UR6, UP0, UR4, 0xf0, URZ ;  /* 0x000000f004067890 */ /* 0x000fe4000ff1e03f */
[----:B------:R-:W-:Y:S02]  /*00d0*/  UIADD3 UR4, UP1, UR4, 0x1f0, URZ ;  /* 0x000001f004047890 */ /* 0x000fe4000ff3e03f */
[----:B------:R-:W-:Y:S02]  /*00e0*/  UIADD3.X UR7, URZ, UR5, URZ, UP0, !UPT ;  /* 0x000000053f077290 */ /* 0x000fe400087fe43f */
[----:B------:R-:W-:-:S07]  /*00f0*/  UIADD3.X UR5, URZ, UR5, URZ, UP1, !UPT ;  /* 0x000000053f057290 */ /* 0x000fce0008ffe43f */
[----:B------:R0:W-:Y:S02]  /*0100*/  UTMACCTL.PF [UR6] ;  /* 0x00000000060079b9 */ /* 0x0001e40008040000 */
[----:B------:R0:W-:Y:S02]  /*0110*/  UTMACCTL.PF [UR4] ;  /* 0x00000000040079b9 */ /* 0x0001e40008040000 */
[----:B0-----:R-:W-:Y:S01]  /*0120*/  NOP ;  /* 0x0000000000007918 */ /* 0x001fe20000000000 */
.L_x_1:
[----:B------:R-:W-:Y:S05]  /*0130*/  BSYNC B0 ;  /* 0x0000000000007941 */ /* 0x000fea0003800000 */
.L_x_0:
[----:B------:R-:W0:Y:S02]  /*0140*/  SHFL.IDX PT, R3, R0, RZ, 0x1f ;  /* 0x00001fff00037589 */ /* 0x000e2400000e0000 */
[----:B0-----:R-:W-:-:S13]  /*0150*/  ISETP.NE.AND P0, PT, R3, RZ, PT ;  /* 0x000000ff0300720c */ /* 0x001fda0003f05270 */
[----:B------:R-:W-:Y:S05]  /*0160*/  @P0 BRA `(.L_x_2) ;  /* 0x0000000000600947 */ /* 0x000fea0003800000 */
[----:B------:R-:W0:Y:S01]  /*0170*/  S2UR UR8, SR_CgaCtaId ;  /* 0x00000000000879c3 */ /* 0x000e220000008800 */
[----:B------:R-:W-:Y:S01]  /*0180*/  UMOV UR4, 0x400 ;  /* 0x0000040000047882 */ /* 0x000fe20000000000 */
[----:B------:R-:W-:Y:S01]  /*0190*/  UMOV UR5, 0x1 ;  /* 0x0000000100057882 */ /* 0x000fe20000000000 */
[----:B------:R-:W-:Y:S01]  /*01a0*/  UMOV UR6, 0x80 ;  /* 0x0000008000067882 */ /* 0x000fe20000000000 */
[----:B------:R-:W-:Y:S01]  /*01b0*/  ELECT P0, URZ, PT ;  /* 0x00000000003f782f */ /* 0x000fe20003800000 */
[----:B------:R-:W-:-:S04]  /*01c0*/  UIADD3 UR6, -UR6, 0x100000, URZ ;  /* 0x0010000006067890 */ /* 0x000fc8000fffe13f */
[----:B------:R-:W-:Y:S02]  /*01d0*/  USHF.L.U32 UR7, UR6, 0xb, URZ ;  /* 0x0000000b06077899 */ /* 0x000fe4000800063f */
[----:B------:R-:W-:Y:S02]  /*01e0*/  USHF.L.U32 UR6, UR6, 0x1, URZ ;  /* 0x0000000106067899 */ /* 0x000fe4000800063f */
[----:B0-----:R-:W-:Y:S02]  /*01f0*/  ULEA UR8, UR8, UR4, 0x18 ;  /* 0x0000000408087291 */ /* 0x001fe4000f8ec03f */
[----:B------:R-:W-:-:S04]  /*0200*/  UIADD3 UR4, -UR5, 0x100000, URZ ;  /* 0x0010000005047890 */ /* 0x000fc8000fffe13f */
[----:B------:R-:W-:Y:S02]  /*0210*/  USHF.L.U32 UR5, UR4, 0xb, URZ ;  /* 0x0000000b04057899 */ /* 0x000fe4000800063f */
[----:B------:R-:W-:Y:S01]  /*0220*/  USHF.L.U32 UR4, UR4, 0x1, URZ ;  /* 0x0000000104047899 */ /* 0x000fe2000800063f */
[----:B------:R-:W0:Y:S11]  /*0230*/  FENCE.VIEW.ASYNC.S ;  /* 0x00000000000073c6 */ /* 0x000e360000000000 */
[----:B0-----:R0:W1:Y:S01]  /*0240*/  SYNCS.EXCH.64 URZ, [UR8], UR4 ;  /* 0x00000004083f75b2 */ /* 0x0010620008000100 */
[----:B------:R0:W2:Y:S01]  /*0250*/  SYNCS.EXCH.64 URZ, [UR8+0x28], UR6 ;  /* 0x00002806083f75b2 */ /* 0x0000a20008000100 */
[----:B------:R0:W3:Y:S01]  /*0260*/  SYNCS.EXCH.64 URZ, [UR8+0x8], UR4 ;  /* 0x00000804083f75b2 */ /* 0x0000e20008000100 */
[----:B------:R0:W4:Y:S01]  /*0270*/  SYNCS.EXCH.64 URZ, [UR8+0x30], UR6 ;  /* 0x00003006083f75b2 */ /* 0x0001220008000100 */
[----:B------:R0:W0:Y:S01]  /*0280*/  SYNCS.EXCH.64 URZ, [UR8+0x10], UR4 ;  /* 0x00001004083f75b2 */ /* 0x0000220008000100 */
[----:B------:R0:W0:Y:S01]  /*0290*/  SYNCS.EXCH.64 URZ, [UR8+0x38], UR6 ;  /* 0x00003806083f75b2 */ /* 0x0000220008000100 */
[----:B------:R0:W0:Y:S01]  /*02a0*/  SYNCS.EXCH.64 URZ, [UR8+0x18], UR4 ;  /* 0x00001804083f75b2 */ /* 0x0000220008000100 */
[----:B------:R0:W0:Y:S01]  /*02b0*/  SYNCS.EXCH.64 URZ, [UR8+0x40], UR6 ;  /* 0x00004006083f75b2 */ /* 0x0000220008000100 */
[----:B------:R0:W0:Y:S01]  /*02c0*/  SYNCS.EXCH.64 URZ, [UR8+0x20], UR4 ;  /* 0x00002004083f75b2 */ /* 0x0000220008000100 */
[----:B------:R0:W0:Y:S01]  /*02d0*/  SYNCS.EXCH.64 URZ, [UR8+0x48], UR6 ;  /* 0x00004806083f75b2 */ /* 0x0000220008000100 */
[----:B------:R-:W-:Y:S01]  /*02e0*/  NOP ;  /* 0x0000000000007918 */ /* 0x000fe20000000000 */
.L_x_2:
[----:B------:R-:W5:Y:S01]  /*02f0*/  SHFL.IDX PT, R6, R0, RZ, 0x1f ;  /* 0x00001fff00067589 */ /* 0x000f6200000e0000 */
[----:B------:R-:W-:Y:S01]  /*0300*/  ELECT P0, URZ, PT ;  /* 0x00000000003f782f */ /* 0x000fe20003800000 */
[----:B------:R-:W-:Y:S01]  /*0310*/  NOP ;  /* 0x0000000000007918 */ /* 0x000fe20000000000 */
[----:B------:R-:W-:Y:S01]  /*0320*/  ELECT P1, URZ, PT ;  /* 0x00000000003f782f */ /* 0x000fe20003820000 */
[----:B------:R-:W1:Y:S01]  /*0330*/  SHFL.IDX PT, R3, R0, RZ, 0x1f ;  /* 0x00001fff00037589 */ /* 0x000e6200000e0000 */
[----:B0-----:R-:W-:Y:S01]  /*0340*/  UMOV UR4, 0x20 ;  /* 0x0000002000047882 */ /* 0x001fe20000000000 */
[----:B------:R-:W-:Y:S01]  /*0350*/  UMOV UR11, 0x80 ;  /* 0x00000080000b7882 */ /* 0x000fe20000000000 */
[----:B------:R-:W-:Y:S01]  /*0360*/  NOP ;  /* 0x0000000000007918 */ /* 0x000fe20000000000 */
[C---:B------:R-:W-:Y:S01]  /*0370*/  VIADD R33, R8.reuse, 0xffffffff ;  /* 0xffffffff08217836 */ /* 0x040fe20000000000 */
[----:B------:R-:W0:Y:S01]  /*0380*/  SHFL.IDX PT, R5, R5, RZ, 0x1f ;  /* 0x00001fff05057589 */ /* 0x000e2200000e0000 */
[----:B------:R-:W-:Y:S01]  /*0390*/  ULDC.64 UR36, c[0x0][0x208] ;  /* 0x0000820000247ab9 */ /* 0x000fe20000000a00 */
[----:B------:R-:W-:-:S02]  /*03a0*/  ISETP.NE.AND P2, PT, R8, RZ, PT ;  /* 0x000000ff0800720c */ /* 0x000fc40003f45270 */
[----:B------:R-:W-:Y:S02]  /*03b0*/  ISETP.GE.U32.AND P3, PT, R33, 0x2, PT ;  /* 0x000000022100780c */ /* 0x000fe40003f66070 */
[----:B-----5:R-:W-:Y:S02]  /*03c0*/  ISETP.NE.OR P0, PT, R6, RZ, !P0 ;  /* 0x000000ff0600720c */ /* 0x020fe40004705670 */
[----:B-1----:R-:W-:Y:S02]  /*03d0*/  ISETP.NE.OR P1, PT, R3, RZ, !P1 ;  /* 0x000000ff0300720c */ /* 0x002fe40004f25670 */
[----:B------:R-:W-:-:S04]  /*03e0*/  SHF.R.S32.HI R3, RZ, 0x1f, R2 ;  /* 0x0000001fff037819 */ /* 0x000fc80000011402 */
[----:B------:R-:W-:-:S05]  /*03f0*/  LEA.HI R3, R3, R2, RZ, 0x2 ;  /* 0x0000000203037211 */ /* 0x000fca00078f10ff */
[----:B------:R-:W-:Y:S01]  /*0400*/  VOTEU.ALL UP0, P0 ;  /* 0x00000000003f7886 */ /* 0x000fe20000000000 */
[----:B------:R-:W-:Y:S01]  /*0410*/  LOP3.LUT R3, R3, 0xfffffffc, RZ, 0xc0, !PT ;  /* 0xfffffffc03037812 */ /* 0x000fe200078ec0ff */
[----:B------:R-:W-:-:S03]  /*0420*/  VOTEU.ALL UP1, P1 ;  /* 0x00000000003f7886 */ /* 0x000fc60000820000 */
[----:B------:R-:W1:Y:S01]  /*0430*/  @!UP0 S2UR UR7, SR_CgaCtaId ;  /* 0x00000000000789c3 */ /* 0x000e620000008800 */
[----:B------:R-:W-:Y:S01]  /*0440*/  @!UP0 UMOV UR6, 0x400 ;  /* 0x0000040000068882 */ /* 0x000fe20000000000 */
[----:B------:R-:W-:-:S04]  /*0450*/  @!UP0 UIADD3 UR4, -UR4, 0x100000, URZ ;  /* 0x0010000004048890 */ /* 0x000fc8000fffe13f */
[----:B------:R-:W-:Y:S02]  /*0460*/  @!UP0 USHF.L.U32 UR5, UR4, 0xb, URZ ;  /* 0x0000000b04058899 */ /* 0x000fe4000800063f */
[----:B------:R-:W-:Y:S01]  /*0470*/  @!UP0 USHF.L.U32 UR4, UR4, 0x1, URZ ;  /* 0x0000000104048899 */ /* 0x000fe2000800063f */
[----:B------:R-:W-:Y:S01]  /*0480*/  IMAD.IADD R0, R2, 0x1, -R3 ;  /* 0x0000000102007824 */ /* 0x000fe200078e0a03 */
[----:B------:R-:W-:Y:S01]  /*0490*/  @!UP1 UMOV UR9, 0x400 ;  /* 0x0000040000099882 */ /* 0x000fe20000000000 */
[----:B------:R-:W-:Y:S01]  /*04a0*/  VOTEU.ALL UP2, P1 ;  /* 0x00000000003f7886 */ /* 0x000fe20000840000 */
[----:B------:R-:W-:Y:S01]  /*04b0*/  VOTEU.ALL UP3, P1 ;  /* 0x00000000003f7886 */ /* 0x000fe20000860000 */
[----:B------:R-:W-:Y:S01]  /*04c0*/  VOTEU.ALL UP4, P1 ;  /* 0x00000000003f7886 */ /* 0x000fe20000880000 */
[----:B------:R-:W5:Y:S01]  /*04d0*/  @!UP1 S2UR UR10, SR_CgaCtaId ;  /* 0x00000000000a99c3 */ /* 0x000f620000008800 */
[----:B------:R-:W-:Y:S01]  /*04e0*/  VOTEU.ALL UP5, P1 ;  /* 0x00000000003f7886 */ /* 0x000fe200008a0000 */
[----:B------:R-:W-:-:S04]  /*04f0*/  SHF.R.S32.HI R3, RZ, 0x1f, R4 ;  /* 0x0000001fff037819 */ /* 0x000fc80000011404 */
[----:B------:R-:W-:-:S04]  /*0500*/  LEA.HI R3, R3, R4, RZ, 0x7 ;  /* 0x0000000403037211 */ /* 0x000fc800078f38ff */
[----:B------:R-:W-:-:S05]  /*0510*/  LOP3.LUT R3, R3, 0xffffff80, RZ, 0xc0, !PT ;  /* 0xffffff8003037812 */ /* 0x000fca00078ec0ff */
[----:B------:R-:W-:Y:S01]  /*0520*/  IMAD.IADD R3, R4, 0x1, -R3 ;  /* 0x0000000104037824 */ /* 0x000fe200078e0a03 */
[----:B-1----:R-:W-:Y:S02]  /*0530*/  @!UP0 ULEA UR8, UR7, UR6, 0x18 ;  /* 0x0000000607088291 */ /* 0x002fe4000f8ec03f */
[----:B------:R-:W-:-:S04]  /*0540*/  @!UP1 UIADD3 UR6, -UR11, 0x100000, URZ ;  /* 0x001000000b069890 */ /* 0x000fc8000fffe13f */
[----:B------:R-:W-:Y:S02]  /*0550*/  @!UP1 USHF.L.U32 UR7, UR6, 0xb, URZ ;  /* 0x0000000b06079899 */ /* 0x000fe4000800063f */
[----:B------:R-:W-:Y:S01]  /*0560*/  @!UP1 USHF.L.U32 UR6, UR6, 0x1, URZ ;  /* 0x0000000106069899 */ /* 0x000fe2000800063f */
[----:B------:R-:W-:Y:S01]  /*0570*/  VOTEU.ALL UP0, P0 ;  /* 0x00000000003f7886 */ /* 0x000fe20000000000 */
[----:B-----5:R-:W-:Y:S01]  /*0580*/  @!UP1 ULEA UR9, UR10, UR9, 0x18 ;  /* 0x000000090a099291 */ /* 0x020fe2000f8ec03f */
[----:B------:R-:W-:Y:S02]  /*0590*/  VOTEU.ALL UP1, P0 ;  /* 0x00000000003f7886 */ /* 0x000fe40000020000 */
[----:B------:R-:W-:Y:S01]  /*05a0*/  ULDC.64 UR10, c[0x0][0x598] ;  /* 0x00016600000a7ab9 */ /* 0x000fe20000000a00 */
[----:B------:R-:W-:Y:S01]  /*05b0*/  ISETP.NE.AND P0, PT, R0, 0x3, PT ;  /* 0x000000030000780c */ /* 0x000fe20003f05270 */
[----:B------:R-:W1:Y:S02]  /*05c0*/  FENCE.VIEW.ASYNC.S ;  /* 0x00000000000073c6 */ /* 0x000e640000000000 */
[----:B-1----:R1:W2:Y:S01]  /*05d0*/  @!UP0 SYNCS.EXCH.64 URZ, [UR8+0x80], UR4 ;  /* 0x00008004083f85b2 */ /* 0x0022a20008000100 */
[----:B------:R-:W-:-:S02]  /*05e0*/  ISETP.NE.U32.AND P1, PT, RZ, UR10, PT ;  /* 0x0000000aff007c0c */ /* 0x000fc4000bf25070 */
[----:B------:R-:W-:Y:S02]  /*05f0*/  ISETP.EQ.OR P0, PT, R0, RZ, !P0 ;  /* 0x000000ff0000720c */ /* 0x000fe40004702670 */
[----:B------:R-:W-:Y:S02]  /*0600*/  ISETP.NE.AND.EX P1, PT, RZ, UR11, PT, P1 ;  /* 0x0000000bff007c0c */ /* 0x000fe4000bf25310 */
[----:B------:R-:W-:-:S04]  /*0610*/  ISETP.EQ.AND P0, PT, R8, RZ, P0 ;  /* 0x000000ff0800720c */ /* 0x000fc80000702270 */
[----:B------:R-:W-:-:S04]  /*0620*/  SEL R16, RZ, 0x1, !P0 ;  /* 0x00000001ff107807 */ /* 0x000fc80004000000 */
[----:B------:R-:W-:Y:S01]  /*0630*/  SEL R16, R16, 0x2, P3 ;  /* 0x0000000210107807 */ /* 0x000fe20001800000 */
[----:B------:R1:W2:Y:S01]  /*0640*/  @!UP1 SYNCS.EXCH.64 URZ, [UR8+0x88], UR4 ;  /* 0x00008804083f95b2 */ /* 0x0002a20008000100 */
[----:B------:R-:W-:Y:S01]  /*0650*/  NOP ;  /* 0x0000000000007918 */ /* 0x000fe20000000000 */
[----:B------:R1:W2:Y:S01]  /*0660*/  @!UP2 SYNCS.EXCH.64 URZ, [UR9+0x60], UR6 ;  /* 0x00006006093fa5b2 */ /* 0x0002a20008000100 */
[----:B------:R1:W2:Y:S01]  /*0670*/  @!UP3 SYNCS.EXCH.64 URZ, [UR9+0x68], UR6 ;  /* 0x00006806093fb5b2 */ /* 0x0002a20008000100 */
[----:B------:R1:W2:Y:S01]  /*0680*/  @!UP4 SYNCS.EXCH.64 URZ, [UR9+0x70], UR6 ;  /* 0x00007006093fc5b2 */ /* 0x0002a20008000100 */
[----:B------:R1:W2:Y:S01]  /*0690*/  @!UP5 SYNCS.EXCH.64 URZ, [UR9+0x78], UR6 ;  /* 0x00007806093fd5b2 */ /* 0x0002a20008000100 */
[----:B------:R-:W-:Y:S01]  /*06a0*/  NOP ;  /* 0x0000000000007918 */ /* 0x000fe20000000000 */
[----:B--234-:R-:W-:Y:S06]  /*06b0*/  BAR.SYNC.DEFER_BLOCKING 0x0 ;  /* 0x0000000000007b1d */ /* 0x01cfec0000010000 */
[----:B01----:R-:W-:Y:S05]  /*06c0*/  @!P1 BRA `(.L_x_3) ;  /* 0x00000000001c9947 */ /* 0x003fea0003800000 */
[----:B------:R-:W0:Y:S02]  /*06d0*/  LDC.64 R6, c[0x0][0x598] ;  /* 0x00016600ff067b82 */ /* 0x000e240000000a00 */
[----:B0-----:R-:W2:Y:S02]  /*06e0*/  LDG.E.64 R6, desc[UR36][R6.64] ;  /* 0x0000002406067981 */ /* 0x001ea4000c1e1b00 */
[----:B--2---:R-:W-:-:S04]  /*06f0*/  ISETP.NE.U32.AND P0, PT, R6, RZ, PT ;  /* 0x000000ff0600720c */ /* 0x004fc80003f05070 */
[----:B------:R-:W-:-:S13]  /*0700*/  ISETP.NE.AND.EX P0, PT, R7, RZ, PT, P0 ;  /* 0x000000ff0700720c */ /* 0x000fda0003f05300 */
[----:B------:R-:W-:Y:S05]  /*0710*/  @!P0 BRA `(.L_x_3) ;  /* 0x0000000000088947 */ /* 0x000fea0003800000 */
[----:B------:R1:W5:Y:S01]  /*0720*/  LD.E R56, desc[UR36][R6.64] ;  /* 0x0000002406387980 */ /* 0x000362000c101900 */
[----:B------:R-:W-:Y:S05]  /*0730*/  BRA `(.L_x_4) ;  /* 0x0000000000247947 */ /* 0x000fea0003800000 */
.L_x_3:
[----:B------:R-:W-:Y:S02]  /*0740*/  ULDC.64 UR4, c[0x0][0x588] ;  /* 0x0001620000047ab9 */ /* 0x000fe40000000a00 */
[----:B------:R-:W-:-:S04]  /*0750*/  ISETP.NE.U32.AND P0, PT, RZ, UR4, PT ;  /* 0x00000004ff007c0c */ /* 0x000fc8000bf05070 */
[----:B------:R-:W-:-:S13]  /*0760*/  ISETP.NE.AND.EX P0, PT, RZ, UR5, PT, P0 ;  /* 0x00000005ff007c0c */ /* 0x000fda000bf05300 */
[----:B------:R-:W-:Y:S05]  /*0770*/  @!P0 BRA `(.L_x_5) ;  /* 0x00000000000c8947 */ /* 0x000fea0003800000 */
[----:B------:R-:W0:Y:S02]  /*0780*/  LDC.64 R56, c[0x0][0x588] ;  /* 0x00016200ff387b82 */ /* 0x000e240000000a00 */
[----:B0-----:R0:W5:Y:S01]  /*0790*/  LDG.E R56, desc[UR36][R56.64] ;  /* 0x0000002438387981 */ /* 0x001162000c1e1900 */
[----:B------:R-:W-:Y:S05]  /*07a0*/  BRA `(.L_x_4) ;  /* 0x0000000000087947 */ /* 0x000fea0003800000 */
.L_x_5:
[----:B------:R-:W-:Y:S02]  /*07b0*/  ULDC UR4, c[0x0][0x580] ;  /* 0x0001600000047ab9 */ /* 0x000fe40000000800 */
[----:B------:R-:W-:-:S07]  /*07c0*/  IMAD.U32 R56, RZ, RZ, UR4 ;  /* 0x00000004ff387e24 */ /* 0x000fce000f8e00ff */
.L_x_4:
[----:B------:R-:W-:Y:S02]  /*07d0*/  ULDC.64 UR4, c[0x0][0x5a0] ;  /* 0x0001680000047ab9 */ /* 0x000fe40000000a00 */
[----:B------:R-:W-:-:S04]  /*07e0*/  ISETP.NE.U32.AND P0, PT, RZ, UR4, PT ;  /* 0x00000004ff007c0c */ /* 0x000fc8000bf05070 */
[----:B------:R-:W-:-:S13]  /*07f0*/  ISETP.NE.AND.EX P0, PT, RZ, UR5, PT, P0 ;  /* 0x00000005ff007c0c */ /* 0x000fda000bf05300 */
[----:B------:R-:W-:Y:S05]  /*0800*/  @!P0 BRA `(.L_x_6) ;  /* 0x00000000001c8947 */ /* 0x000fea0003800000 */
[----:B-1----:R-:W1:Y:S02]  /*0810*/  LDC.64 R6, c[0x0][0x5a0] ;  /* 0x00016800ff067b82 */ /* 0x002e640000000a00 */
[----:B-1----:R-:W2:Y:S02]  /*0820*/  LDG.E.64 R6, desc[UR36][R6.64] ;  /* 0x0000002406067981 */ /* 0x002ea4000c1e1b00 */
[----:B--2---:R-:W-:-:S04]  /*0830*/  ISETP.NE.U32.AND P0, PT, R6, RZ, PT ;  /* 0x000000ff0600720c */ /* 0x004fc80003f05070 */
[----:B------:R-:W-:-:S13]  /*0840*/  ISETP.NE.AND.EX P0, PT, R7, RZ, PT, P0 ;  /* 0x000000ff0700720c */ /* 0x000fda0003f05300 */
[----:B------:R-:W-:Y:S05]  /*0850*/  @!P0 BRA `(.L_x_6) ;  /* 0x0000000000088947 */ /* 0x000fea0003800000 */
[----:B0-----:R2:W5:Y:S01]  /*0860*/  LD.E R57, desc[UR36][R6.64] ;  /* 0x0000002406397980 */ /* 0x001562000c101900 */
[----:B------:R-:W-:Y:S05]  /*0870*/  BRA `(.L_x_7) ;  /* 0x0000000000247947 */ /* 0x000fea0003800000 */
.L_x_6:
[----:B------:R-:W-:Y:S02]  /*0880*/  ULDC.64 UR4, c[0x0][0x590] ;  /* 0x0001640000047ab9 */ /* 0x000fe40000000a00 */
[----:B------:R-:W-:-:S04]  /*0890*/  ISETP.NE.U32.AND P0, PT, RZ, UR4, PT ;  /* 0x00000004ff007c0c */ /* 0x000fc8000bf05070 */
[----:B------:R-:W-:-:S13]  /*08a0*/  ISETP.NE.AND.EX P0, PT, RZ, UR5, PT, P0 ;  /* 0x00000005ff007c0c */ /* 0x000fda000bf05300 */
[----:B------:R-:W-:Y:S05]  /*08b0*/  @!P0 BRA `(.L_x_8) ;  /* 0x00000000000c8947 */ /* 0x000fea0003800000 */
[----:B-1----:R-:W0:Y:S02]  /*08c0*/  LDC.64 R6, c[0x0][0x590] ;  /* 0x00016400ff067b82 */ /* 0x002e240000000a00 */
[----:B0-----:R0:W5:Y:S01]  /*08d0*/  LDG.E R57, desc[UR36][R6.64] ;  /* 0x0000002406397981 */ /* 0x001162000c1e1900 */
[----:B------:R-:W-:Y:S05]  /*08e0*/  BRA `(.L_x_7) ;  /* 0x0000000000087947 */ /* 0x000fea0003800000 */
.L_x_8:
[----:B------:R-:W-:Y:S02]  /*08f0*/  ULDC UR4, c[0x0][0x584] ;  /* 0x0001610000047ab9 */ /* 0x000fe40000000800 */
[----:B0-----:R-:W-:-:S07]  /*0900*/  IMAD.U32 R57, RZ, RZ, UR4 ;  /* 0x00000004ff397e24 */ /* 0x001fce000f8e00ff */
.L_x_7:
[----:B------:R-:W3:Y:S01]  /*0910*/  LDC R2, c[0x0][0x65c] ;  /* 0x00019700ff027b82 */ /* 0x000ee20000000800 */
[----:B------:R-:W4:Y:S01]  /*0920*/  S2R R14, SR_CTAID.Y ;  /* 0x00000000000e7919 */ /* 0x000f220000002600 */
[----:B------:R-:W-:Y:S01]  /*0930*/  ULDC UR6, c[0x0][0x28c] ;  /* 0x0000a30000067ab9 */ /* 0x000fe20000000800 */
[----:B------:R-:W-:Y:S01]  /*0940*/  ISETP.NE.AND P0, PT, R8, 0x2, PT ;  /* 0x000000020800780c */ /* 0x000fe20003f05270 */
[----:B------:R-:W-:Y:S01]  /*0950*/  UIADD3 UR6, UR6, 0x1f, URZ ;  /* 0x0000001f06067890 */ /* 0x000fe2000fffe03f */
[----:B012---:R-:W0:Y:S01]  /*0960*/  S2R R6, SR_CTAID.X ;  /* 0x0000000000067919 */ /* 0x007e220000002500 */
[----:B------:R-:W-:Y:S01]  /*0970*/  IMAD.MOV.U32 R7, RZ, RZ, RZ ;  /* 0x000000ffff077224 */ /* 0x000fe200078e00ff */
[----:B------:R-:W-:Y:S01]  /*0980*/  UMOV UR38, URZ ;  /* 0x0000003f00267c82 */ /* 0x000fe20008000000 */
[----:B------:R-:W-:Y:S01]  /*0990*/  USHF.R.S32.HI UR7, URZ, 0x1f, UR6 ;  /* 0x0000001f3f077899 */ /* 0x000fe20008011406 */
[----:B------:R-:W-:Y:S01]  /*09a0*/  UMOV UR39, URZ ;  /* 0x0000003f00277c82 */ /* 0x000fe20008000000 */
[----:B------:R-:W-:-:S02]  /*09b0*/  ULDC.64 UR8, c[0x0][0x650] ;  /* 0x0001940000087ab9 */ /* 0x000fc40000000a00 */
[----:B------:R-:W-:-:S04]  /*09c0*/  ULEA.HI UR7, UR7, UR6, URZ, 0x5 ;  /* 0x0000000607077291 */ /* 0x000fc8000f8f283f */
[----:B------:R-:W-:Y:S01]  /*09d0*/  USHF.R.S32.HI UR40, URZ, 0x5, UR7 ;  /* 0x000000053f287899 */ /* 0x000fe20008011407 */
[----:B---3--:R-:W-:-:S13]  /*09e0*/  ISETP.NE.AND P1, PT, R2, 0x1, PT ;  /* 0x000000010200780c */ /* 0x008fda0003f25270 */
[----:B------:R-:W0:Y:S01]  /*09f0*/  @P1 LDC R19, c[0x0][0x10] ;  /* 0x00000400ff131b82 */ /* 0x000e220000000800 */
[----:B----4-:R-:W-:Y:S02]  /*0a00*/  @P1 IMAD.MOV.U32 R8, RZ, RZ, R14 ;  /* 0x000000ffff081224 */ /* 0x010fe400078e000e */
[----:B------:R-:W-:Y:S02]  /*0a10*/  @P1 IMAD.MOV.U32 R9, RZ, RZ, RZ ;  /* 0x000000ffff091224 */ /* 0x000fe400078e00ff */
[----:B------:R-:W-:-:S03]  /*0a20*/  @P1 IMAD.MOV.U32 R17, RZ, RZ, RZ ;  /* 0x000000ffff111224 */ /* 0x000fc600078e00ff */
[----:B------:R-:W1:Y:S01]  /*0a30*/  @!P1 LDC R11, c[0x0][0xc] ;  /* 0x00000300ff0b9b82 */ /* 0x000e620000000800 */
[----:B------:R-:W-:Y:S01]  /*0a40*/  ULDC UR4, c[0x0][0xc] ;  /* 0x0000030000047ab9 */ /* 0x000fe20000000800 */
[----:B------:R-:W-:Y:S02]  /*0a50*/  ULDC UR5, c[0x0][0x10] ;  /* 0x0000040000057ab9 */ /* 0x000fe40000000800 */
[----:B------:R-:W-:-:S04]  /*0a60*/  UIMAD.WIDE.U32 UR4, UR4, UR5, URZ ;  /* 0x00000005040472a5 */ /* 0x000fc8000f8e003f */
[----:B------:R-:W2:Y:S01]  /*0a70*/  LDC R2, c[0x0][0x14] ;  /* 0x00000500ff027b82 */ /* 0x000ea20000000800 */
[----:B0-----:R-:W-:-:S04]  /*0a80*/  @P1 IMAD.WIDE.U32 R18, R6, R19, R8 ;  /* 0x0000001306121225 */ /* 0x001fc800078e0008 */
[----:B------:R-:W-:Y:S02]  /*0a90*/  @P1 IMAD.IADD R17, R19, 0x1, R17 ;  /* 0x0000000113111824 */ /* 0x000fe400078e0211 */
[----:B-1----:R-:W-:-:S04]  /*0aa0*/  @!P1 IMAD.WIDE.U32 R8, R11, R14, R6 ;  /* 0x0000000e0b089225 */ /* 0x002fc800078e0006 */
[----:B------:R-:W-:Y:S02]  /*0ab0*/  @!P1 IMAD.MOV.U32 R18, RZ, RZ, R8 ;  /* 0x000000ffff129224 */ /* 0x000fe400078e0008 */
[----:B------:R-:W-:Y:S02]  /*0ac0*/  @!P1 IMAD.MOV.U32 R17, RZ, RZ, R9 ;  /* 0x000000ffff119224 */ /* 0x000fe400078e0009 */
[----:B--2---:R-:W-:-:S04]  /*0ad0*/  IMAD.WIDE.U32 R12, R2, UR4, RZ ;  /* 0x00000004020c7c25 */ /* 0x004fc8000f8e00ff */
[----:B------:R-:W-:Y:S01]  /*0ae0*/  IMAD R23, R2, UR5, RZ ;  /* 0x0000000502177c24 */ /* 0x000fe2000f8e02ff */
[----:B------:R0:W-:Y:S03]  /*0af0*/  STL.64 [R1], R12 ;  /* 0x0000000c01007387 */ /* 0x0001e60000100a00 */
[----:B------:R-:W-:Y:S01]  /*0b00*/  IMAD.IADD R23, R13, 0x1, R23 ;  /* 0x000000010d177824 */ /* 0x000fe200078e0217 */
[----:B------:R-:W-:Y:S06]  /*0b10*/  @P0 BRA `(.L_x_9) ;  /* 0x0000000000200947 */ /* 0x000fec0003800000 */
[----:B------:R-:W-:Y:S01]  /*0b20*/  UISETP.GE.U32.AND UP0, UPT, UR40, 0x5, UPT ;  /* 0x000000052800788c */ /* 0x000fe2000bf06070 */
[----:B------:R-:W-:Y:S01]  /*0b30*/  IADD3 R18, P0, R18, R12, RZ ;  /* 0x0000000c12127210 */ /* 0x000fe20007f1e0ff */
[----:B------:R-:W-:Y:S01]  /*0b40*/  UIMAD.WIDE.U32 UR4, UR40, -0x33333333, URZ ;  /* 0xcccccccd280478a5 */ /* 0x000fe2000f8e003f */
[----:B------:R-:W-:-:S03]  /*0b50*/  UMOV UR39, URZ ;  /* 0x0000003f00277c82 */ /* 0x000fc60008000000 */
[----:B------:R-:W-:Y:S01]  /*0b60*/  USHF.R.U32.HI UR4, URZ, 0x2, UR5 ;  /* 0x000000023f047899 */ /* 0x000fe20008011605 */
[----:B------:R-:W-:-:S03]  /*0b70*/  IMAD.X R17, R23, 0x1, R17, P0 ;  /* 0x0000000117117824 */ /* 0x000fc600000e0611 */
[----:B------:R-:W-:Y:S02]  /*0b80*/  UIMAD UR38, UR4, -0x5, UR40 ;  /* 0xfffffffb042678a4 */ /* 0x000fe4000f8e0228 */
[----:B------:R-:W-:-:S12]  /*0b90*/  @UP0 ULOP3.LUT UR39, UR4, 0x1, URZ, 0xc0, !UPT ;  /* 0x0000000104270892 */ /* 0x000fd8000f8ec03f */
.L_x_9:
[----:B------:R-:W-:Y:S01]  /*0ba0*/  ISETP.GE.U32.AND P0, PT, R18, UR8, PT ;  /* 0x0000000812007c0c */ /* 0x000fe2000bf06070 */
[----:B------:R-:W-:Y:S01]  /*0bb0*/  IMAD.MOV.U32 R19, RZ, RZ, -0x1 ;  /* 0xffffffffff137424 */ /* 0x000fe200078e00ff */
[----:B------:R-:W-:Y:S01]  /*0bc0*/  PRMT R8, RZ, 0x7610, R8 ;  /* 0x00007610ff087816 */ /* 0x000fe20000000008 */
[----:B------:R-:W-:Y:S01]  /*0bd0*/  IMAD.MOV.U32 R22, RZ, RZ, -0x1 ;  /* 0xffffffffff167424 */ /* 0x000fe200078e00ff */
[----:B------:R-:W-:Y:S01]  /*0be0*/  ISETP.GE.U32.AND.EX P0, PT, R17, UR9, PT, P0 ;  /* 0x0000000911007c0c */ /* 0x000fe2000bf06100 */
[----:B------:R-:W-:-:S12]  /*0bf0*/  IMAD.MOV.U32 R2, RZ, RZ, -0x1 ;  /* 0xffffffffff027424 */ /* 0x000fd800078e00ff */
[----:B------:R-:W-:Y:S05]  /*0c00*/  @P0 BRA `(.L_x_10) ;  /* 0x00000004005c0947 */ /* 0x000fea0003800000 */
[----:B------:R-:W1:Y:S01]  /*0c10*/  LDC.64 R20, c[0x0][0x628] ;  /* 0x00018a00ff147b82 */ /* 0x000e620000000a00 */
[----:B------:R-:W-:Y:S02]  /*0c20*/  IMAD.MOV.U32 R8, RZ, RZ, R18 ;  /* 0x000000ffff087224 */ /* 0x000fe400078e0012 */
[----:B------:R-:W-:-:S05]  /*0c30*/  IMAD.MOV.U32 R9, RZ, RZ, R17 ;  /* 0x000000ffff097224 */ /* 0x000fca00078e0011 */
[----:B------:R-:W2:Y:S08]  /*0c40*/  LDC R2, c[0x0][0x630] ;  /* 0x00018c00ff027b82 */ /* 0x000eb00000000800 */
[----:B------:R-:W3:Y:S01]  /*0c50*/  LDC.64 R24, c[0x0][0x620] ;  /* 0x00018800ff187b82 */ /* 0x000ee20000000a00 */
[----:B-1----:R-:W-:-:S04]  /*0c60*/  ISETP.NE.U32.AND P0, PT, R20, RZ, PT ;  /* 0x000000ff1400720c */ /* 0x002fc80003f05070 */
[----:B------:R-:W-:-:S13]  /*0c70*/  ISETP.NE.AND.EX P0, PT, R21, RZ, PT, P0 ;  /* 0x000000ff1500720c */ /* 0x000fda0003f05300 */
[----:B--23--:R-:W-:Y:S05]  /*0c80*/  @!P0 BRA `(.L_x_11) ;  /* 0x0000000000288947 */ /* 0x00cfea0003800000 */
[----:B0-----:R-:W0:Y:S02]  /*0c90*/  LDC R13, c[0x0][0x634] ;  /* 0x00018d00ff0d7b82 */ /* 0x001e240000000800 */
[----:B0-----:R-:W-:-:S05]  /*0ca0*/  IADD3 R13, P0, R18, R13, RZ ;  /* 0x0000000d120d7210 */ /* 0x001fca0007f1e0ff */
[----:B------:R-:W-:-:S04]  /*0cb0*/  IMAD.X R15, RZ, RZ, R17, P0 ;  /* 0x000000ffff0f7224 */ /* 0x000fc800000e0611 */
[----:B------:R-:W-:-:S04]  /*0cc0*/  IMAD.WIDE.U32 R8, R15, R20, RZ ;  /* 0x000000140f087225 */ /* 0x000fc800078e00ff */
[----:B------:R-:W-:-:S04]  /*0cd0*/  IMAD.WIDE.U32 R10, P0, R13, R21, R8 ;  /* 0x000000150d0a7225 */ /* 0x000fc80007800008 */
[----:B------:R-:W-:-:S04]  /*0ce0*/  IMAD.WIDE.U32 R8, R13, R20, RZ ;  /* 0x000000140d087225 */ /* 0x000fc800078e00ff */
[----:B------:R-:W-:Y:S01]  /*0cf0*/  IMAD.X R13, RZ, RZ, RZ, P0 ;  /* 0x000000ffff0d7224 */ /* 0x000fe200000e06ff */
[----:B------:R-:W-:Y:S01]  /*0d00*/  IADD3 RZ, P0, R9, R10, RZ ;  /* 0x0000000a09ff7210 */ /* 0x000fe20007f1e0ff */
[----:B------:R-:W-:-:S04]  /*0d10*/  IMAD.MOV.U32 R12, RZ, RZ, R11 ;  /* 0x000000ffff0c7224 */ /* 0x000fc800078e000b */
[----:B------:R-:W-:-:S08]  /*0d20*/  IMAD.WIDE.U32.X R8, R15, R21, R12, P0 ;  /* 0x000000150f087225 */ /* 0x000fd000000e040c */
.L_x_11:
[-CC-:B------:R-:W-:Y:S01]  /*0d30*/  SHF.R.U64 R31, R8, R2.reuse, R9.reuse ;  /* 0x00000002081f7219 */ /* 0x180fe20000001209 */
[----:B0-----:R-:W0:Y:S01]  /*0d40*/  LDC R12, c[0x0][0x618] ;  /* 0x00018600ff0c7b82 */ /* 0x001e220000000800 */
[----:B------:R-:W-:Y:S01]  /*0d50*/  SHF.R.U32.HI R7, RZ, R2, R9 ;  /* 0x00000002ff077219 */ /* 0x000fe20000011609 */
[----:B------:R-:W-:Y:S01]  /*0d60*/  ULDC UR4, c[0x0][0x150] ;  /* 0x0000540000047ab9 */ /* 0x000fe20000000800 */
[----:B------:R-:W-:Y:S01]  /*0d70*/  IADD3 R11, P0, RZ, -R31, RZ ;  /* 0x8000001fff0b7210 */ /* 0x000fe20007f1e0ff */
[----:B------:R-:W-:Y:S01]  /*0d80*/  IMAD.MOV.U32 R19, RZ, RZ, R17 ;  /* 0x000000ffff137224 */ /* 0x000fe200078e0011 */
[----:B------:R-:W-:-:S03]  /*0d90*/  I2FP.F32.U32 R2, R6 ;  /* 0x0000000600027245 */ /* 0x000fc60000201000 */
[----:B------:R-:W1:Y:S01]  /*0da0*/  LDC.64 R26, c[0x0][0x640] ;  /* 0x00019000ff1a7b82 */ /* 0x000e620000000a00 */
[----:B------:R-:W-:Y:S02]  /*0db0*/  IMAD.X R13, RZ, RZ, ~R7, P0 ;  /* 0x000000ffff0d7224 */ /* 0x000fe400000e0e07 */
[----:B------:R-:W-:Y:S01]  /*0dc0*/  FMUL R2, R2, UR4 ;  /* 0x0000000402027c20 */ /* 0x000fe20008400000 */
[----:B------:R-:W-:Y:S01]  /*0dd0*/  IMAD.WIDE.U32 R8, R11, R24, R18 ;  /* 0x000000180b087225 */ /* 0x000fe200078e0012 */
[----:B------:R-:W-:-:S03]  /*0de0*/  ULDC UR4, c[0x0][0x154] ;  /* 0x0000550000047ab9 */ /* 0x000fc60000000800 */
[----:B------:R-:W-:Y:S01]  /*0df0*/  IMAD R10, R13, R24, RZ ;  /* 0x000000180d0a7224 */ /* 0x000fe200078e02ff */
[----:B------:R-:W2:Y:S01]  /*0e00*/  LDC R7, c[0x0][0x144] ;  /* 0x00005100ff077b82 */ /* 0x000ea20000000800 */
[----:B------:R-:W3:Y:S02]  /*0e10*/  F2I.U32.TRUNC.NTZ R2, R2 ;  /* 0x0000000200027305 */ /* 0x000ee4000020f000 */
[----:B------:R-:W-:-:S04]  /*0e20*/  IMAD R11, R11, R25, R10 ;  /* 0x000000190b0b7224 */ /* 0x000fc800078e020a */
[----:B------:R-:W-:Y:S01]  /*0e30*/  IMAD.IADD R9, R9, 0x1, R11 ;  /* 0x0000000109097824 */ /* 0x000fe200078e020b */
[----:B------:R-:W4:Y:S01]  /*0e40*/  LDC R22, c[0x0][0x608] ;  /* 0x00018200ff167b82 */ /* 0x000f220000000800 */
[----:B------:R-:W-:-:S03]  /*0e50*/  IMAD.MOV.U32 R11, RZ, RZ, -0x1 ;  /* 0xffffffffff0b7424 */ /* 0x000fc600078e00ff */
[--C-:B0-----:R-:W-:Y:S02]  /*0e60*/  SHF.R.U64 R20, R8, R12, R9.reuse ;  /* 0x0000000c08147219 */ /* 0x101fe40000001209 */
[----:B------:R-:W-:Y:S02]  /*0e70*/  I2FP.F32.U32 R8, R14 ;  /* 0x0000000e00087245 */ /* 0x000fe40000201000 */
[----:B------:R-:W0:Y:S01]  /*0e80*/  LDC R24, c[0x0][0x658] ;  /* 0x00019600ff187b82 */ /* 0x000e220000000800 */
[----:B-1----:R-:W-:Y:S01]  /*0e90*/  ISETP.NE.U32.AND P0, PT, R26, RZ, PT ;  /* 0x000000ff1a00720c */ /* 0x002fe20003f05070 */
[----:B---3--:R-:W-:Y:S02]  /*0ea0*/  IMAD.MOV R10, RZ, RZ, -R2 ;  /* 0x000000ffff0a7224 */ /* 0x008fe400078e0a02 */
[----:B------:R-:W-:Y:S01]  /*0eb0*/  FMUL R8, R8, UR4 ;  /* 0x0000000408087c20 */ /* 0x000fe20008400000 */
[----:B------:R-:W-:Y:S02]  /*0ec0*/  SHF.R.U32.HI R9, RZ, R12, R9 ;  /* 0x0000000cff097219 */ /* 0x000fe40000011609 */
[----:B------:R-:W-:Y:S01]  /*0ed0*/  ISETP.NE.AND.EX P0, PT, R27, RZ, PT, P0 ;  /* 0x000000ff1b00720c */ /* 0x000fe20003f05300 */
[----:B------:R1:W3:Y:S01]  /*0ee0*/  F2I.U32.TRUNC.NTZ R15, R8 ;  /* 0x00000008000f7305 */ /* 0x0002e2000020f000 */
[----:B------:R-:W1:Y:S01]  /*0ef0*/  LDC R19, c[0x0][0x148] ;  /* 0x00005200ff137b82 */ /* 0x000e620000000800 */
[----:B--2---:R-:W-:-:S07]  /*0f00*/  IMAD R2, R7, R10, R6 ;  /* 0x0000000a07027224 */ /* 0x004fce00078e0206 */
[----:B------:R-:W2:Y:S01]  /*0f10*/  LDC R25, c[0x0][0x600] ;  /* 0x00018000ff197b82 */ /* 0x000ea20000000800 */
[-CC-:B----4-:R-:W-:Y:S02]  /*0f20*/  SHF.R.U64 R32, R20, R22.reuse, R9.reuse ;  /* 0x0000001614207219 */ /* 0x190fe40000001209 */
[----:B------:R-:W-:Y:S01]  /*0f30*/  SHF.R.U32.HI R7, RZ, R22, R9 ;  /* 0x00000016ff077219 */ /* 0x000fe20000011609 */
[----:B------:R-:W-:-:S04]  /*0f40*/  IMAD.MOV.U32 R9, RZ, RZ, 0x1 ;  /* 0x00000001ff097424 */ /* 0x000fc800078e00ff */
[----:B------:R-:W4:Y:S01]  /*0f50*/  LDC R28, c[0x0][0x648] ;  /* 0x00019200ff1c7b82 */ /* 0x000f220000000800 */
[-C--:B0-----:R-:W-:Y:S02]  /*0f60*/  SHF.L.U32 R6, R11, R24.reuse, RZ ;  /* 0x000000180b067219 */ /* 0x081fe400000006ff */
[--C-:B------:R-:W-:Y:S02]  /*0f70*/  SHF.R.U64 R22, R32, R24, R7.reuse ;  /* 0x0000001820167219 */ /* 0x100fe40000001207 */
[----:B------:R-:W-:Y:S02]  /*0f80*/  LOP3.LUT R13, RZ, R6, RZ, 0x33, !PT ;  /* 0x00000006ff0d7212 */ /* 0x000fe400078e33ff */
[-C--:B------:R-:W-:Y:S01]  /*0f90*/  SHF.R.U32.HI R7, RZ, R24.reuse, R7 ;  /* 0x00000018ff077219 */ /* 0x080fe20000011607 */
[----:B------:R-:W0:Y:S01]  /*0fa0*/  LDC R29, c[0x0][0x638] ;  /* 0x00018e00ff1d7b82 */ /* 0x000e220000000800 */
[----:B------:R-:W-:Y:S01]  /*0fb0*/  SHF.L.U32 R12, R9, R24, RZ ;  /* 0x00000018090c7219 */ /* 0x000fe200000006ff */
[----:B------:R-:W-:-:S06]  /*0fc0*/  IMAD.MOV.U32 R6, RZ, RZ, R22 ;  /* 0x000000ffff067224 */ /* 0x000fcc00078e0016 */
[----:B------:R-:W0:Y:S01]  /*0fd0*/  LDC R30, c[0x0][0x610] ;  /* 0x00018400ff1e7b82 */ /* 0x000e220000000800 */
[----:B-1-3--:R-:W-:Y:S05]  /*0fe0*/  @!P0 BRA `(.L_x_12) ;  /* 0x0000000000288947 */ /* 0x00afea0003800000 */
[----:B------:R-:W1:Y:S02]  /*0ff0*/  LDC R11, c[0x0][0x64c] ;  /* 0x00019300ff0b7b82 */ /* 0x000e640000000800 */
[----:B-1----:R-:W-:-:S05]  /*1000*/  IADD3 R11, P0, R22, R11, RZ ;  /* 0x0000000b160b7210 */ /* 0x002fca0007f1e0ff */
        /* <DEDUP_REMOVED lines=8> */
.L_x_12:
[----:B----4-:R-:W-:Y:S01]  /*1090*/  SHF.R.U64 R6, R6, R28, R7 ;  /* 0x0000001c06067219 */ /* 0x010fe20000001207 */
[----:B--2---:R-:W-:Y:S01]  /*10a0*/  VIADD R7, R25, 0xffffffff ;  /* 0xffffffff19077836 */ /* 0x004fe20000000000 */
[----:B------:R-:W-:Y:S01]  /*10b0*/  LOP3.LUT R13, R32, R13, RZ, 0xc0, !PT ;  /* 0x0000000d200d7212 */ /* 0x000fe200078ec0ff */
[----:B------:R-:W-:Y:S02]  /*10c0*/  IMAD.MOV R15, RZ, RZ, -R15 ;  /* 0x000000ffff0f7224 */ /* 0x000fe400078e0a0f */
[----:B------:R-:W-:Y:S01]  /*10d0*/  IMAD.MOV R8, RZ, RZ, -R6 ;  /* 0x000000ffff087224 */ /* 0x000fe200078e0a06 */
[----:B------:R-:W-:Y:S01]  /*10e0*/  LOP3.LUT R7, R20, R7, RZ, 0xc0, !PT ;  /* 0x0000000714077212 */ /* 0x000fe200078ec0ff */
[----:B------:R-:W-:Y:S02]  /*10f0*/  IMAD R13, R12, R6, R13 ;  /* 0x000000060c0d7224 */ /* 0x000fe400078e020d */
[----:B------:R-:W-:Y:S02]  /*1100*/  @P1 IMAD R2, R19, R15, R14 ;  /* 0x0000000f13021224 */ /* 0x000fe400078e020e */
[----:B0-----:R-:W-:-:S02]  /*1110*/  IMAD R6, R8, R29, R22 ;  /* 0x0000001d08067224 */ /* 0x001fc400078e0216 */
[----:B------:R-:W-:Y:S02]  /*1120*/  IMAD R2, R13, R30, R2 ;  /* 0x0000001e0d027224 */ /* 0x000fe400078e0202 */
[----:B------:R-:W-:Y:S02]  /*1130*/  IMAD R19, R6, R25, R7 ;  /* 0x0000001906137224 */ /* 0x000fe400078e0207 */
[----:B------:R-:W-:-:S03]  /*1140*/  IMAD.MOV.U32 R8, RZ, RZ, 0x1 ;  /* 0x00000001ff087424 */ /* 0x000fc600078e00ff */
[----:B------:R-:W-:Y:S02]  /*1150*/  SEL R22, R19, R2, !P1 ;  /* 0x0000000213167207 */ /* 0x000fe40004800000 */
[----:B------:R-:W-:Y:S01]  /*1160*/  SEL R19, R2, R19, !P1 ;  /* 0x0000001302137207 */ /* 0x000fe20004800000 */
[----:B------:R-:W-:-:S07]  /*1170*/  IMAD.MOV.U32 R2, RZ, RZ, R31 ;  /* 0x000000ffff027224 */ /* 0x000fce00078e001f */
.L_x_10:
[----:B------:R-:W-:Y:S05]  /*1180*/  @!P2 BRA `(.L_x_13) ;  /* 0x000000340090a947 */ /* 0x000fea0003800000 */
[----:B------:R-:W-:-:S13]  /*1190*/  ISETP.GT.U32.AND P0, PT, R33, 0x1, PT ;  /* 0x000000012100780c */ /* 0x000fda0003f04070 */
[----:B------:R-:W-:Y:S05]  /*11a0*/  @P0 EXIT ;  /* 0x000000000000094d */ /* 0x000fea0003800000 */
.L_x_14:
[----:B------:R-:W-:-:S08]  /*11b0*/  NOP ;  /* 0x0000000000007918 */ /* 0x000fd00000000000 */
[----:B------:R-:W1:Y:S02]  /*11c0*/  USETMAXREG.TRY_ALLOC.CTAPOOL UP0, 0xe8 ;  /* 0x000000e8000079c8 */ /* 0x000e640008000600 */
[----:B-1----:R-:W-:-:S13]  /*11d0*/  PLOP3.LUT P0, PT, PT, PT, UP0, 0x80, 0x0 ;  /* 0x000000000000781c */ /* 0x002fda0003f0f008 */
[----:B------:R-:W-:Y:S05]  /*11e0*/  @!P0 BRA `(.L_x_14) ;  /* 0xfffffffc00f08947 */ /* 0x000fea000383ffff */
[----:B------:R-:W-:-:S13]  /*11f0*/  LOP3.LUT P0, RZ, R8, 0xff, RZ, 0xc0, !PT ;  /* 0x000000ff08ff7812 */ /* 0x000fda000780c0ff */
[----:B------:R-:W-:Y:S05]  /*1200*/  @!P0 EXIT ;  /* 0x000000000000894d */ /* 0x000fea0003800000 */
[----:B------:R-:W1:Y:S01]  /*1210*/  S2UR UR4, SR_CgaCtaId ;  /* 0x00000000000479c3 */ /* 0x000e620000008800 */
[----:B------:R-:W-:Y:S01]  /*1220*/  VIADD R6, R5, 0xffffffff ;  /* 0xffffffff05067836 */ /* 0x000fe20000000000 */
[----:B------:R-:W-:Y:S01]  /*1230*/  SHF.R.S32.HI R0, RZ, 0x1f, R3 ;  /* 0x0000001fff007819 */ /* 0x000fe20000011403 */
[----:B------:R-:W-:Y:S01]  /*1240*/  UMOV UR41, 0x400 ;  /* 0x0000040000297882 */ /* 0x000fe20000000000 */
[----:B------:R-:W-:Y:S01]  /*1250*/  UISETP.LT.AND UP0, UPT, UR40, 0x1, UPT ;  /* 0x000000012800788c */ /* 0x000fe2000bf01270 */
[----:B------:R-:W-:Y:S01]  /*1260*/  LOP3.LUT R70, R16, 0x1, RZ, 0xfc, !PT ;  /* 0x0000000110467812 */ /* 0x000fe200078efcff */
[----:B------:R-:W-:Y:S01]  /*1270*/  ULDC UR6, c[0x0][0x284] ;  /* 0x0000a10000067ab9 */ /* 0x000fe20000000800 */
[----:B------:R-:W-:Y:S01]  /*1280*/  R2UR UR42, R6 ;  /* 0x00000000062a72ca */ /* 0x000fe200000e0000 */
[----:B------:R-:W-:Y:S01]  /*1290*/  USEL UR43, UR40, 0x1, UP0 ;  /* 0x00000001282b7887 */ /* 0x000fe20008000000 */
[CC--:B------:R-:W-:Y:S01]  /*12a0*/  LEA.HI R4, R0.reuse, R3.reuse, RZ, 0x2 ;  /* 0x0000000300047211 */ /* 0x0c0fe200078f10ff */
[----:B------:R-:W-:Y:S01]  /*12b0*/  USHF.L.U32 UR46, UR40, 0x1, URZ ;  /* 0x00000001282e7899 */ /* 0x000fe2000800063f */
[----:B------:R-:W-:Y:S01]  /*12c0*/  LEA.HI R0, R0, R3, RZ, 0x5 ;  /* 0x0000000300007211 */ /* 0x000fe200078f28ff */
[----:B------:R-:W-:Y:S01]  /*12d0*/  UIADD3 UR43, -UR43, UR40, URZ ;  /* 0x000000282b2b7290 */ /* 0x000fe2000fffe13f */
[----:B------:R-:W-:-:S02]  /*12e0*/  SHF.R.S32.HI R58, RZ, 0x2, R4 ;  /* 0x00000002ff3a7819 */ /* 0x000fc40000011404 */
[----:B------:R-:W-:Y:S02]  /*12f0*/  SHF.R.S32.HI R5, RZ, 0x1f, R4 ;  /* 0x0000001fff057819 */ /* 0x000fe40000011404 */
[----:B------:R-:W-:Y:S02]  /*1300*/  LOP3.LUT R60, R4, 0xfffffffc, RZ, 0xc0, !PT ;  /* 0xfffffffc043c7812 */ /* 0x000fe400078ec0ff */
[----:B------:R-:W-:Y:S01]  /*1310*/  LEA.HI R5, R5, R58, RZ, 0x3 ;  /* 0x0000003a05057211 */ /* 0x000fe200078f18ff */
[----:B------:R-:W-:Y:S01]  /*1320*/  USHF.L.U32 UR42, UR42, 0x3, URZ ;  /* 0x000000032a2a7899 */ /* 0x000fe2000800063f */
[----:B------:R-:W-:Y:S01]  /*1330*/  ISETP.NE.AND P0, PT, R6, RZ, PT ;  /* 0x000000ff0600720c */ /* 0x000fe20003f05270 */
[----:B------:R-:W-:Y:S01]  /*1340*/  IMAD.IADD R60, R3, 0x1, -R60 ;  /* 0x00000001033c7824 */ /* 0x000fe200078e0a3c */
[----:B------:R-:W-:Y:S01]  /*1350*/  LOP3.LUT R5, R5, 0xfffffff8, RZ, 0xc0, !PT ;  /* 0xfffffff805057812 */ /* 0x000fe200078ec0ff */
[----:B-1----:R-:W-:Y:S01]  /*1360*/  ULEA UR41, UR4, UR41, 0x18 ;  /* 0x0000002904297291 */ /* 0x002fe2000f8ec03f */
[----:B------:R-:W-:Y:S01]  /*1370*/  SEL R71, RZ, 0x1, P0 ;  /* 0x00000001ff477807 */ /* 0x000fe20000000000 */
[----:B------:R-:W-:-:S02]  /*1380*/  IMAD.U32 R62, RZ, RZ, UR42 ;  /* 0x0000002aff3e7e24 */ /* 0x000fc4000f8e00ff */
[----:B------:R-:W-:Y:S01]  /*1390*/  UIADD3 UR47, UR41, 0x60, URZ ;  /* 0x00000060292f7890 */ /* 0x000fe2000fffe03f */
[----:B------:R-:W-:Y:S01]  /*13a0*/  IMAD.IADD R58, R58, 0x1, -R5 ;  /* 0x000000013a3a7824 */ /* 0x000fe200078e0a05 */
[----:B------:R-:W-:Y:S01]  /*13b0*/  UIADD3 UR4, UR41, 0x5180, URZ ;  /* 0x0000518029047890 */ /* 0x000fe2000fffe03f */
[----:B------:R-:W-:Y:S01]  /*13c0*/  SHF.R.S32.HI R5, RZ, 0x5, R0 ;  /* 0x00000005ff057819 */ /* 0x000fe20000011400 */
[----:B------:R-:W-:Y:S01]  /*13d0*/  UIADD3 UR5, UR41, 0x180, URZ ;  /* 0x0000018029057890 */ /* 0x000fe2000fffe03f */
[C---:B------:R-:W-:Y:S01]  /*13e0*/  LOP3.LUT R64, R62.reuse, 0x8, RZ, 0xc0, !PT ;  /* 0x000000083e407812 */ /* 0x040fe200078ec0ff */
[----:B------:R-:W-:Y:S01]  /*13f0*/  USHF.R.U32.HI UR4, URZ, 0x4, UR4 ;  /* 0x000000043f047899 */ /* 0x000fe20008011604 */
[--C-:B------:R-:W-:Y:S01]  /*1400*/  SHF.R.S32.HI R59, RZ, 0x1f, R58.reuse ;  /* 0x0000001fff3b7819 */ /* 0x100fe2000001143a */
[----:B------:R-:W-:Y:S01]  /*1410*/  USHF.R.U32.HI UR5, URZ, 0x4, UR5 ;  /* 0x000000043f057899 */ /* 0x000fe20008011605 */
[C-C-:B------:R-:W-:Y:S01]  /*1420*/  IMAD R65, R5.reuse, -0x10, -R58.reuse ;  /* 0xfffffff005417824 */ /* 0x140fe200078e0a3a */
[----:B------:R-:W-:Y:S01]  /*1430*/  ULOP3.LUT UR4, UR4, 0x3fff, URZ, 0xc0, !UPT ;  /* 0x00003fff04047892 */ /* 0x000fe2000f8ec03f */
[----:B------:R-:W-:Y:S01]  /*1440*/  IMAD.U32 R61, RZ, RZ, UR47 ;  /* 0x0000002fff3d7e24 */ /* 0x000fe2000f8e00ff */
[----:B------:R-:W-:Y:S01]  /*1450*/  ULOP3.LUT UR5, UR5, 0x3fff, URZ, 0xc0, !UPT ;  /* 0x00003fff05057892 */ /* 0x000fe2000f8ec03f */
[----:B------:R-:W-:Y:S01]  /*1460*/  IMAD.WIDE R58, R5, 0x10, R58 ;  /* 0x00000010053a7825 */ /* 0x000fe200078e023a */
[----:B------:R-:W-:Y:S01]  /*1470*/  LOP3.LUT R62, R62, 0x8, RZ, 0xc, !PT ;  /* 0x000000083e3e7812 */ /* 0x000fe200078e0cff */
[----:B------:R-:W-:Y:S01]  /*1480*/  ULOP3.LUT UR44, UR4, 0x10000, URZ, 0xfc, !UPT ;  /* 0x00010000042c7892 */ /* 0x000fe2000f8efc3f */
[----:B------:R-:W-:Y:S01]  /*1490*/  LOP3.LUT R64, R64, 0x18, RZ, 0x3c, !PT ;  /* 0x0000001840407812 */ /* 0x000fe200078e3cff */
[----:B------:R-:W-:Y:S01]  /*14a0*/  VIADD R63, R61, UR42 ;  /* 0x0000002a3d3f7c36 */ /* 0x000fe20008000000 */
[----:B------:R-:W-:Y:S01]  /*14b0*/  ULOP3.LUT UR45, UR5, 0x10000, URZ, 0xfc, !UPT ;  /* 0x00010000052d7892 */ /* 0x000fe2000f8efc3f */
[----:B------:R-:W-:-:S11]  /*14c0*/  VIADD R65, R65, UR6 ;  /* 0x0000000641417c36 */ /* 0x000fd60008000000 */
.L_x_98:
[----:B------:R-:W-:Y:S01]  /*14d0*/  SHF.L.U32 R0, R71, 0x1f, RZ ;  /* 0x0000001f47007819 */ /* 0x000fe200000006ff */
[----:B------:R-:W-:Y:S02]  /*14e0*/  ULDC UR4, c[0x0][0x28c] ;  /* 0x0000a30000047ab9 */ /* 0x000fe40000000800 */
[----:B------:R-:W-:Y:S01]  /*14f0*/  ISETP.LT.AND P1, PT, RZ, UR4, PT ;  /* 0x00000004ff007c0c */ /* 0x000fe2000bf21270 */
[----:B-1----:R-:W1:Y:S02]  /*1500*/  SYNCS.PHASECHK.TRANS64.TRYWAIT P0, [R61+UR42], R0 ;  /* 0x000000003d0075a7 */ /* 0x002e64000800016a */
[----:B-1-34-:R-:W-:Y:S10]  /*1510*/  @!P0 BRA `(.L_x_15) ;  /* 0x0000004000c08947 */ /* 0x01aff40003800000 */
.L_x_121:
[----:B------:R-:W-:Y:S05]  /*1520*/  @P1 BRA `(.L_x_16) ;  /* 0x0000000000401947 */ /* 0x000fea0003800000 */
[----:B-1----:R-:W-:Y:S01]  /*1530*/  MOV R0, 0x0 ;  /* 0x0000000000007802 */ /* 0x002fe20000000f00 */
[----:B------:R-:W-:Y:S01]  /*1540*/  ULDC.64 UR4, c[0x4][0x68] ;  /* 0x01001a0000047ab9 */ /* 0x000fe20000000a00 */
[----:B------:R-:W-:Y:S01]  /*1550*/  ULDC.64 UR6, c[0x4][0x8] ;  /* 0x0100020000067ab9 */ /* 0x000fe20000000a00 */
[----:B------:R-:W-:Y:S01]  /*1560*/  IMAD.U32 R4, RZ, RZ, UR4 ;  /* 0x00000004ff047e24 */ /* 0x000fe2000f8e00ff */
[----:B------:R1:W2:Y:S01]  /*1570*/  LDC.64 R14, c[0x4][R0] ;  /* 0x01000000000e7b82 */ /* 0x0002a20000000a00 */
[----:B------:R-:W-:Y:S01]  /*1580*/  IMAD.U32 R5, RZ, RZ, UR5 ;  /* 0x00000005ff057e24 */ /* 0x000fe2000f8e00ff */
[----:B------:R-:W-:Y:S01]  /*1590*/  ULDC.64 UR4, c[0x4][0x70] ;  /* 0x01001c0000047ab9 */ /* 0x000fe20000000a00 */
[----:B------:R-:W-:Y:S02]  /*15a0*/  IMAD.U32 R10, RZ, RZ, UR6 ;  /* 0x00000006ff0a7e24 */ /* 0x000fe4000f8e00ff */
[----:B------:R-:W-:Y:S02]  /*15b0*/  IMAD.U32 R6, RZ, RZ, UR4 ;  /* 0x00000004ff067e24 */ /* 0x000fe4000f8e00ff */
[----:B------:R-:W-:-:S02]  /*15c0*/  IMAD.U32 R7, RZ, RZ, UR5 ;  /* 0x00000005ff077e24 */ /* 0x000fc4000f8e00ff */
[----:B------:R-:W-:Y:S02]  /*15d0*/  IMAD.U32 R11, RZ, RZ, UR7 ;  /* 0x00000007ff0b7e24 */ /* 0x000fe4000f8e00ff */
[----:B------:R-:W-:Y:S02]  /*15e0*/  IMAD.MOV.U32 R8, RZ, RZ, 0x1e1 ;  /* 0x000001e1ff087424 */ /* 0x000fe400078e00ff */
[----:B0-----:R-:W-:Y:S02]  /*15f0*/  IMAD.MOV.U32 R12, RZ, RZ, 0x1 ;  /* 0x00000001ff0c7424 */ /* 0x001fe400078e00ff */
[----:B-1----:R-:W-:-:S07]  /*1600*/  IMAD.MOV.U32 R13, RZ, RZ, RZ ;  /* 0x000000ffff0d7224 */ /* 0x002fce00078e00ff */
[----:B------:R-:W-:-:S07]  /*1610*/  LEPC R20, `(.L_x_16) ;  /* 0x000000001014794e */ /* 0x000fce0000000000 */
[----:B--2--5:R-:W-:Y:S05]  /*1620*/  CALL.ABS.NOINC R14 ;  /* 0x000000000e007343 */ /* 0x024fea0003c00000 */
.L_x_16:
[----:B------:R-:W-:-:S13]  /*1630*/  ISETP.NE.AND P0, PT, R70, 0x3, PT ;  /* 0x000000034600780c */ /* 0x000fda0003f05270 */
[----:B------:R-:W-:Y:S05]  /*1640*/  @!P0 BRA `(.L_x_17) ;  /* 0x0000000000048947 */ /* 0x000fea0003800000 */
[----:B------:R-:W-:Y:S01]  /*1650*/  BPT.TRAP 0x1 ;  /* 0x000000040000795c */ /* 0x000fe20000300000 */
.L_x_17:
[----:B------:R-:W-:Y:S02]  /*1660*/  IMAD.U32 R3, RZ, RZ, UR38 ;  /* 0x00000026ff037e24 */ /* 0x000fe4000f8e00ff */
[----:B-1----:R-:W-:-:S03]  /*1670*/  IMAD.U32 R0, RZ, RZ, UR39 ;  /* 0x00000027ff007e24 */ /* 0x002fc6000f8e00ff */
[----:B------:R-:W-:Y:S02]  /*1680*/  LEA R3, R3, UR41, 0x3 ;  /* 0x0000002903037c11 */ /* 0x000fe4000f8e18ff */
[----:B------:R-:W-:-:S04]  /*1690*/  SHF.L.U32 R0, R0, 0x1f, RZ ;  /* 0x0000001f00007819 */ /* 0x000fc800000006ff */
[----:B------:R1:W2:Y:S01]  /*16a0*/  SYNCS.PHASECHK.TRANS64.TRYWAIT P1, [R3+URZ], R0 ;  /* 0x00000000030075a7 */ /* 0x0002a2000802017f */
[----:B------:R-:W-:Y:S05]  /*16b0*/  @!P0 BRA `(.L_x_18) ;  /* 0x0000000000048947 */ /* 0x000fea0003800000 */
[----:B------:R-:W-:Y:S01]  /*16c0*/  BPT.TRAP 0x1 ;  /* 0x000000040000795c */ /* 0x000fe20000300000 */
.L_x_18:
[----:B--2---:R-:W-:Y:S05]  /*16d0*/  @P1 BRA `(.L_x_19) ;  /* 0x0000000000081947 */ /* 0x004fea0003800000 */
[----:B------:R-:W2:Y:S02]  /*16e0*/  SYNCS.PHASECHK.TRANS64.TRYWAIT P1, [R3+URZ], R0 ;  /* 0x00000000030075a7 */ /* 0x000ea4000802017f */
[----:B--2---:R-:W-:Y:S05]  /*16f0*/  @!P1 BRA `(.L_x_20) ;  /* 0x00000040005c9947 */ /* 0x004fea0003800000 */
.L_x_19:
[----:B------:R-:W-:Y:S05]  /*1700*/  WARPSYNC.ALL ;  /* 0x0000000000007948 */ /* 0x000fea0003800000 */
[----:B------:R-:W-:Y:S01]  /*1710*/  ULEA UR4, UR38, UR45, 0x8 ;  /* 0x0000002d26047291 */ /* 0x000fe2000f8e403f */
[----:B------:R-:W-:Y:S01]  /*1720*/  WARPGROUP.ARRIVE ;  /* 0x00000000000079c5 */ /* 0x000fe20000000000 */
[----:B------:R-:W-:Y:S01]  /*1730*/  ULEA UR6, UR38, UR44, 0x8 ;  /* 0x0000002c26067291 */ /* 0x000fe2000f8e403f */
[----:B-12---:R-:W-:Y:S01]  /*1740*/  IMAD.U32 R0, RZ, RZ, UR43 ;  /* 0x0000002bff007e24 */ /* 0x006fe2000f8e00ff */
[----:B------:R-:W-:Y:S01]  /*1750*/  UMOV UR5, 0x80000020 ;  /* 0x8000002000057882 */ /* 0x000fe20000000000 */
[----:B------:R-:W-:-:S03]  /*1760*/  UMOV UR7, 0x80000020 ;  /* 0x8000002000077882 */ /* 0x000fc60000000000 */
[----:B------:R-:W-:-:S03]  /*1770*/  ISETP.GE.AND P1, PT, R0, 0x1, PT ;  /* 0x000000010000780c */ /* 0x000fc60003f26270 */
[----:B------:R-:W-:Y:S01]  /*1780*/  HGMMA.64x64x16.F32 R24, gdesc[UR4], RZ, !UPT, gsb0 ;  /* 0x00e00000041879f0 */ /* 0x000fe2000c0008ff */
[----:B------:R-:W-:Y:S02]  /*1790*/  UIADD3 UR4, UR4, 0x2, URZ ;  /* 0x0000000204047890 */ /* 0x000fe4000fffe03f */
[----:B------:R-:W-:Y:S01]  /*17a0*/  UIADD3 UR6, UR6, 0x2, URZ ;  /* 0x0000000206067890 */ /* 0x000fe2000fffe03f */
[----:B------:R-:W-:Y:S01]  /*17b0*/  UMOV UR5, 0x80000020 ;  /* 0x8000002000057882 */ /* 0x000fe20000000000 */
[----:B------:R-:W-:Y:S01]  /*17c0*/  UMOV UR7, 0x80000020 ;  /* 0x8000002000077882 */ /* 0x000fe20000000000 */
[----:B------:R-:W-:Y:S02]  /*17d0*/  WARPGROUP.DEPBAR.LE gsb0, 0x0 ;  /* 0x00008000000079c5 */ /* 0x000fe40000010000 */
[----:B------:R-:W-:-:S06]  /*17e0*/  WARPGROUP.ARRIVE ;  /* 0x00000000000079c5 */ /* 0x000fcc0000000000 */
[----:B------:R-:W-:Y:S03]  /*17f0*/  HGMMA.64x64x16.F32 R24, gdesc[UR4], R24, gsb0 ;  /* 0x00e00000041879f0 */ /* 0x000fe60008000818 */
[----:B------:R-:W-:Y:S02]  /*1800*/  WARPGROUP.DEPBAR.LE gsb0, 0x0 ;  /* 0x00008000000079c5 */ /* 0x000fe40000010000 */
[----:B------:R-:W-:Y:S05]  /*1810*/  @!P1 BRA `(.L_x_21) ;  /* 0x0000000000d09947 */ /* 0x000fea0003800000 */
[----:B------:R-:W-:Y:S01]  /*1820*/  UIADD3 UR4, UR38, 0x1, URZ ;  /* 0x0000000126047890 */ /* 0x000fe2000fffe03f */
[----:B------:R-:W-:Y:S01]  /*1830*/  IMAD.U32 R0, RZ, RZ, UR43 ;  /* 0x0000002bff007e24 */ /* 0x000fe2000f8e00ff */
[----:B------:R-:W-:Y:S02]  /*1840*/  UMOV UR9, UR38 ;  /* 0x0000002600097c82 */ /* 0x000fe40008000000 */
[----:B------:R-:W-:-:S04]  /*1850*/  UISETP.NE.AND UP0, UPT, UR4, 0x5, UPT ;  /* 0x000000050400788c */ /* 0x000fc8000bf05270 */
[----:B------:R-:W-:Y:S02]  /*1860*/  USEL UR5, URZ, 0x1, UP0 ;  /* 0x000000013f057887 */ /* 0x000fe40008000000 */
[----:B------:R-:W-:Y:S02]  /*1870*/  USEL UR8, UR4, URZ, UP0 ;  /* 0x0000003f04087287 */ /* 0x000fe40008000000 */
[----:B------:R-:W-:-:S06]  /*1880*/  ULOP3.LUT UR5, UR39, UR5, URZ, 0x3c, !UPT ;  /* 0x0000000527057292 */ /* 0x000fcc000f8e3c3f */
[----:B------:R-:W-:-:S07]  /*1890*/  IMAD.U32 R5, RZ, RZ, UR5 ;  /* 0x00000005ff057e24 */ /* 0x000fce000f8e00ff */
.L_x_28:
[----:B-12---:R-:W-:Y:S05]  /*18a0*/  @!P0 BRA `(.L_x_22) ;  /* 0x0000000000048947 */ /* 0x006fea0003800000 */
[----:B------:R-:W-:Y:S01]  /*18b0*/  BPT.TRAP 0x1 ;  /* 0x000000040000795c */ /* 0x000fe20000300000 */
.L_x_22:
[----:B------:R-:W-:Y:S01]  /*18c0*/  ULEA UR4, UR8, UR41, 0x3 ;  /* 0x0000002908047291 */ /* 0x000fe2000f8e183f */
[----:B------:R-:W-:-:S08]  /*18d0*/  SHF.L.U32 R3, R5, 0x1f, RZ ;  /* 0x0000001f05037819 */ /* 0x000fd000000006ff */
[----:B------:R1:W2:Y:S01]  /*18e0*/  SYNCS.PHASECHK.TRANS64.TRYWAIT P1, [UR4], R3 ;  /* 0x00000003ff0075a7 */ /* 0x0002a20008020144 */
[----:B------:R-:W-:Y:S05]  /*18f0*/  @!P0 BRA `(.L_x_23) ;  /* 0x0000000000048947 */ /* 0x000fea0003800000 */
[----:B------:R-:W-:Y:S01]  /*1900*/  BPT.TRAP 0x1 ;  /* 0x000000040000795c */ /* 0x000fe20000300000 */
.L_x_23:
[----:B--2---:R-:W-:Y:S05]  /*1910*/  @P1 BRA `(.L_x_24) ;  /* 0x0000000000081947 */ /* 0x004fea0003800000 */
[----:B------:R-:W2:Y:S02]  /*1920*/  SYNCS.PHASECHK.TRANS64.TRYWAIT P1, [UR4], R3 ;  /* 0x00000003ff0075a7 */ /* 0x000ea40008020144 */
[----:B--2---:R-:W-:Y:S05]  /*1930*/  @!P1 BRA `(.L_x_25) ;  /* 0x0000003c00e09947 */ /* 0x004fea0003800000 */
.L_x_24:
[----:B------:R-:W-:Y:S01]  /*1940*/  ULEA UR4, UR8, UR45, 0x8 ;  /* 0x0000002d08047291 */ /* 0x000fe2000f8e403f */
[----:B------:R-:W-:Y:S01]  /*1950*/  WARPGROUP.ARRIVE ;  /* 0x00000000000079c5 */ /* 0x000fe20000000000 */
[----:B------:R-:W-:Y:S01]  /*1960*/  ULEA UR6, UR8, UR44, 0x8 ;  /* 0x0000002c08067291 */ /* 0x000fe2000f8e403f */
[----:B------:R-:W-:Y:S01]  /*1970*/  UMOV UR5, 0x80000020 ;  /* 0x8000002000057882 */ /* 0x000fe20000000000 */
[----:B------:R-:W-:-:S07]  /*1980*/  UMOV UR7, 0x80000020 ;  /* 0x8000002000077882 */ /* 0x000fce0000000000 */
[----:B------:R-:W-:Y:S01]  /*1990*/  HGMMA.64x64x16.F32 R24, gdesc[UR4], R24, gsb0 ;  /* 0x00e00000041879f0 */ /* 0x000fe20008000818 */
        /* <DEDUP_REMOVED lines=9> */
[----:B------:R-:W-:Y:S01]  /*1a30*/  BPT.TRAP 0x1 ;  /* 0x000000040000795c */ /* 0x000fe20000300000 */
.L_x_26:
[----:B------:R-:W-:Y:S01]  /*1a40*/  ULEA UR4, UR9, UR41, 0x3 ;  /* 0x0000002909047291 */ /* 0x000fe2000f8e183f */
[----:B------:R-:W-:-:S03]  /*1a50*/  ISETP.GT.U32.AND P1, PT, R16, 0x1, PT ;  /* 0x000000011000780c */ /* 0x000fc60003f24070 */
[----:B------:R-:W-:-:S04]  /*1a60*/  UIADD3 UR4, UR4, 0x28, URZ ;  /* 0x0000002804047890 */ /* 0x000fc8000fffe03f */
[----:B------:R-:W-:-:S09]  /*1a70*/  UPRMT UR4, URZ, 0x654, UR4 ;  /* 0x000006543f047896 */ /* 0x000fd20008000004 */
[----:B------:R-:W-:Y:S01]  /*1a80*/  SYNCS.ARRIVE.TRANS64.RED.A1T0 RZ, [UR4], RZ ;  /* 0x000000ffffff79a7 */ /* 0x000fe20008100404 */
[----:B------:R-:W-:Y:S05]  /*1a90*/  @P1 BRA `(.L_x_27) ;  /* 0x0000000000041947 */ /* 0x000fea0003800000 */
[----:B------:R-:W-:Y:S01]  /*1aa0*/  BPT.TRAP 0x1 ;  /* 0x000000040000795c */ /* 0x000fe20000300000 */
.L_x_27:
[----:B------:R-:W-:Y:S01]  /*1ab0*/  UIADD3 UR8, UR8, 0x1, URZ ;  /* 0x0000000108087890 */ /* 0x000fe2000fffe03f */
[C---:B------:R-:W-:Y:S01]  /*1ac0*/  ISETP.GT.AND P1, PT, R0.reuse, 0x1, PT ;  /* 0x000000010000780c */ /* 0x040fe20003f24270 */
[----:B------:R-:W-:Y:S01]  /*1ad0*/  UIADD3 UR9, UR9, 0x1, URZ ;  /* 0x0000000109097890 */ /* 0x000fe2000fffe03f */
[----:B------:R-:W-:Y:S01]  /*1ae0*/  VIADD R0, R0, 0xffffffff ;  /* 0xffffffff00007836 */ /* 0x000fe20000000000 */
[----:B------:R-:W-:Y:S02]  /*1af0*/  UISETP.NE.AND UP0, UPT, UR8, 0x5, UPT ;  /* 0x000000050800788c */ /* 0x000fe4000bf05270 */
[----:B------:R-:W-:Y:S02]  /*1b00*/  UISETP.NE.AND UP1, UPT, UR9, 0x5, UPT ;  /* 0x000000050900788c */ /* 0x000fe4000bf25270 */
[----:B------:R-:W-:Y:S02]  /*1b10*/  USEL UR4, URZ, 0x1, UP0 ;  /* 0x000000013f047887 */ /* 0x000fe40008000000 */
[----:B------:R-:W-:-:S02]  /*1b20*/  USEL UR8, UR8, URZ, UP0 ;  /* 0x0000003f08087287 */ /* 0x000fc40008000000 */
[----:B------:R-:W-:Y:S02]  /*1b30*/  USEL UR9, UR9, URZ, UP1 ;  /* 0x0000003f09097287 */ /* 0x000fe40008800000 */
[----:B------:R-:W-:Y:S01]  /*1b40*/  LOP3.LUT R5, R5, UR4, RZ, 0x3c, !PT ;  /* 0x0000000405057c12 */ /* 0x000fe2000f8e3cff */
[----:B------:R-:W-:Y:S09]  /*1b50*/  @P1 BRA `(.L_x_28) ;  /* 0xfffffffc00501947 */ /* 0x000ff2000383ffff */
.L_x_21:
[----:B------:R-:W3:Y:S01]  /*1b60*/  LDC R0, c[0x0][0x28c] ;  /* 0x0000a300ff007b82 */ /* 0x000ee20000000800 */
[----:B------:R4:W-:Y:S01]  /*1b70*/  SYNCS.ARRIVE.TRANS64.A1T0 RZ, [R62+UR47], RZ ;  /* 0x000000ff3eff79a7 */ /* 0x0009e2000810002f */
[----:B---3--:R-:W-:-:S13]  /*1b80*/  ISETP.GE.AND P1, PT, R0, 0x1, PT ;  /* 0x000000010000780c */ /* 0x008fda0003f26270 */
[----:B----4-:R-:W-:Y:S05]  /*1b90*/  @!P1 BRA `(.L_x_29) ;  /* 0x0000000000349947 */ /* 0x010fea0003800000 */
[----:B------:R-:W-:Y:S05]  /*1ba0*/  @!P0 BRA `(.L_x_30) ;  /* 0x0000000000048947 */ /* 0x000fea0003800000 */
[----:B------:R-:W-:Y:S01]  /*1bb0*/  BPT.TRAP 0x1 ;  /* 0x000000040000795c */ /* 0x000fe20000300000 */
.L_x_30:
[----:B------:R-:W-:Y:S01]  /*1bc0*/  UIADD3 UR6, UR43, UR38, URZ ;  /* 0x000000262b067290 */ /* 0x000fe2000fffe03f */
[----:B------:R-:W-:-:S03]  /*1bd0*/  ISETP.GT.U32.AND P0, PT, R16, 0x1, PT ;  /* 0x000000011000780c */ /* 0x000fc60003f04070 */
[----:B------:R-:W-:-:S04]  /*1be0*/  UIMAD.WIDE.U32 UR4, UR6, -0x33333333, URZ ;  /* 0xcccccccd060478a5 */ /* 0x000fc8000f8e003f */
[----:B------:R-:W-:-:S04]  /*1bf0*/  USHF.R.U32.HI UR4, URZ, 0x2, UR5 ;  /* 0x000000023f047899 */ /* 0x000fc80008011605 */
[----:B------:R-:W-:-:S04]  /*1c00*/  UIMAD UR6, UR4, -0x5, UR6 ;  /* 0xfffffffb040678a4 */ /* 0x000fc8000f8e0206 */
[----:B------:R-:W-:-:S04]  /*1c10*/  ULEA UR6, UR6, UR41, 0x3 ;  /* 0x0000002906067291 */ /* 0x000fc8000f8e183f */
[----:B------:R-:W-:-:S04]  /*1c20*/  UIADD3 UR6, UR6, 0x28, URZ ;  /* 0x0000002806067890 */ /* 0x000fc8000fffe03f */
[----:B------:R-:W-:-:S09]  /*1c30*/  UPRMT UR6, URZ, 0x654, UR6 ;  /* 0x000006543f067896 */ /* 0x000fd20008000006 */
[----:B------:R-:W-:Y:S01]  /*1c40*/  SYNCS.ARRIVE.TRANS64.RED.A1T0 RZ, [UR6], RZ ;  /* 0x000000ffffff79a7 */ /* 0x000fe20008100406 */
[----:B------:R-:W-:Y:S05]  /*1c50*/  @P0 BRA `(.L_x_29) ;  /* 0x0000000000040947 */ /* 0x000fea0003800000 */
[----:B------:R-:W-:Y:S01]  /*1c60*/  BPT.TRAP 0x1 ;  /* 0x000000040000795c */ /* 0x000fe20000300000 */
.L_x_29:
[----:B------:R-:W-:Y:S01]  /*1c70*/  SHF.L.U32 R0, R71, 0x1f, RZ ;  /* 0x0000001f47007819 */ /* 0x000fe200000006ff */
[----:B------:R-:W-:Y:S01]  /*1c80*/  UIADD3 UR38, UR46, UR38, URZ ;  /* 0x000000262e267290 */ /* 0x000fe2000fffe03f */
[----:B------:R-:W3:Y:S01]  /*1c90*/  LDC R7, c[0x0][0x288] ;  /* 0x0000a200ff077b82 */ /* 0x000ee20000000800 */
[----:B------:R-:W-:Y:S01]  /*1ca0*/  UISETP.GE.U32.AND UP1, UPT, UR46, 0x5, UPT ;  /* 0x000000052e00788c */ /* 0x000fe2000bf26070 */
[----:B------:R-:W-:Y:S01]  /*1cb0*/  IMAD.SHL.U32 R8, R60, 0x2, RZ ;  /* 0x000000023c087824 */ /* 0x000fe200078e00ff */
[----:B------:R-:W-:Y:S02]  /*1cc0*/  UISETP.GT.U32.AND UP0, UPT, UR38, 0x4, UPT ;  /* 0x000000042600788c */ /* 0x000fe4000bf04070 */
[----:B------:R-:W-:Y:S02]  /*1cd0*/  UIMAD.WIDE.U32 UR4, UR38, -0x33333333, URZ ;  /* 0xcccccccd260478a5 */ /* 0x000fe4000f8e003f */
[----:B------:R-:W-:Y:S01]  /*1ce0*/  UISETP.LT.U32.AND UP0, UPT, UR46, 0x5, UP0 ;  /* 0x000000052e00788c */ /* 0x000fe20008701070 */
[----:B------:R-:W4:Y:S01]  /*1cf0*/  SYNCS.PHASECHK.TRANS64.TRYWAIT P0, [R61+UR42+0x10], R0 ;  /* 0x000010003d0075a7 */ /* 0x000f22000800016a */
[----:B------:R-:W-:Y:S01]  /*1d00*/  USHF.R.U32.HI UR4, URZ, 0x2, UR5 ;  /* 0x000000023f047899 */ /* 0x000fe20008011605 */
[----:B------:R-:W-:Y:S01]  /*1d10*/  SHF.R.S32.HI R9, RZ, 0x1f, R8 ;  /* 0x0000001fff097819 */ /* 0x000fe20000011408 */
[----:B------:R-:W-:-:S02]  /*1d20*/  USEL UR6, URZ, 0x1, !UP0 ;  /* 0x000000013f067887 */ /* 0x000fc4000c000000 */
[----:B------:R-:W-:Y:S02]  /*1d30*/  UIMAD UR38, UR4, -0x5, UR38 ;  /* 0xfffffffb042678a4 */ /* 0x000fe4000f8e0226 */
[----:B------:R-:W-:-:S04]  /*1d40*/  ULOP3.LUT UR39, UR39, UR6, URZ, 0x3c, !UPT ;  /* 0x0000000627277292 */ /* 0x000fc8000f8e3c3f */
[----:B------:R-:W-:Y:S01]  /*1d50*/  @UP1 ULOP3.LUT UR39, UR39, 0x1, UR4, 0x78, !UPT ;  /* 0x0000000127271892 */ /* 0x000fe2000f8e7804 */
[----:B---34-:R-:W-:Y:S11]  /*1d60*/  @!P0 BRA `(.L_x_31) ;  /* 0x0000003800ec8947 */ /* 0x018ff60003800000 */
.L_x_122:
[----:B---3--:R-:W-:Y:S01]  /*1d70*/  IMAD.SHL.U32 R0, R19, 0x40, RZ ;  /* 0x0000004013007824 */ /* 0x008fe200078e00ff */
[----:B------:R-:W-:Y:S01]  /*1d80*/  ULDC UR6, c[0x0][0x284] ;  /* 0x0000a10000067ab9 */ /* 0x000fe20000000800 */
[----:B------:R-:W-:Y:S01]  /*1d90*/  IMAD.SHL.U32 R14, R22, 0x40, RZ ;  /* 0x00000040160e7824 */ /* 0x000fe200078e00ff */
[----:B------:R-:W-:Y:S01]  /*1da0*/  SHF.R.S32.HI R11, RZ, 0x1f, R2 ;  /* 0x0000001fff0b7819 */ /* 0x000fe20000011402 */
[----:B------:R-:W-:Y:S01]  /*1db0*/  ULDC.64 UR4, c[0x0][0x5d0] ;  /* 0x0001740000047ab9 */ /* 0x000fe20000000a00 */
[----:B------:R-:W-:Y:S01]  /*1dc0*/  ISETP.GE.AND P0, PT, R0, UR6, PT ;  /* 0x0000000600007c0c */ /* 0x000fe2000bf06270 */
[----:B--2---:R-:W-:Y:S01]  /*1dd0*/  IMAD.WIDE.U32 R4, R2, UR4, R8 ;  /* 0x0000000402047c25 */ /* 0x004fe2000f8e0008 */
[----:B------:R-:W-:Y:S02]  /*1de0*/  SHF.R.S32.HI R15, RZ, 0x1f, R14 ;  /* 0x0000001fff0f7819 */ /* 0x000fe4000001140e */
[C---:B------:R-:W-:Y:S01]  /*1df0*/  ISETP.GE.OR P0, PT, R14.reuse, R7, P0 ;  /* 0x000000070e00720c */ /* 0x040fe20000706670 */
[----:B-1----:R-:W-:Y:S01]  /*1e00*/  IMAD R3, R11, UR4, RZ ;  /* 0x000000040b037c24 */ /* 0x002fe2000f8e02ff */
[----:B------:R-:W-:-:S03]  /*1e10*/  IADD3 R4, P1, R14, R4, RZ ;  /* 0x000000040e047210 */ /* 0x000fc60007f3e0ff */
[----:B------:R-:W-:-:S05]  /*1e20*/  IMAD R3, R2, UR5, R3 ;  /* 0x0000000502037c24 */ /* 0x000fca000f8e0203 */
[----:B------:R-:W-:-:S03]  /*1e30*/  IADD3.X R5, R15, R5, R3, P1, !PT ;  /* 0x000000050f057210 */ /* 0x000fc60000ffe403 */
[----:B------:R-:W-:Y:S05]  /*1e40*/  @P0 BRA `(.L_x_32) ;  /* 0x0000002000b00947 */ /* 0x000fea0003800000 */
[----:B------:R-:W1:Y:S01]  /*1e50*/  LDC.64 R74, c[0x0][0x5c8] ;  /* 0x00017200ff4a7b82 */ /* 0x000e620000000a00 */
[----:B-----5:R-:W-:Y:S01]  /*1e60*/  FSETP.NEU.AND P0, PT, R57, RZ, PT ;  /* 0x000000ff3900720b */ /* 0x020fe20003f0d000 */
[----:B------:R-:W-:Y:S01]  /*1e70*/  IMAD R3, R60, -0x2, R7 ;  /* 0xfffffffe3c037824 */ /* 0x000fe200078e0207 */
[----:B------:R-:W-:Y:S01]  /*1e80*/  BSSY B0, `(.L_x_32) ;  /* 0x0000228000007945 */ /* 0x000fe20003800000 */
[----:B------:R-:W-:-:S04]  /*1e90*/  IMAD.WIDE R66, R19, 0x40, R58 ;  /* 0x0000004013427825 */ /* 0x000fc800078e023a */
[----:B------:R-:W-:Y:S02]  /*1ea0*/  IMAD.IADD R3, R3, 0x1, -R14 ;  /* 0x0000000103037824 */ /* 0x000fe400078e0a0e */
[----:B------:R-:W-:-:S03]  /*1eb0*/  IMAD.IADD R0, R65, 0x1, -R0 ;  /* 0x0000000141007824 */ /* 0x000fc600078e0a00 */
[----:B------:R-:W-:-:S04]  /*1ec0*/  ISETP.GT.AND P2, PT, R3, RZ, PT ;  /* 0x000000ff0300720c */ /* 0x000fc80003f44270 */
[----:B------:R-:W-:Y:S01]  /*1ed0*/  ISETP.GT.AND P1, PT, R0, RZ, P2 ;  /* 0x000000ff0000720c */ /* 0x000fe20001724270 */
[-C--:B-1----:R-:W-:Y:S02]  /*1ee0*/  IMAD R6, R67, R74.reuse, RZ ;  /* 0x0000004a43067224 */ /* 0x082fe400078e02ff */
[----:B------:R-:W-:-:S04]  /*1ef0*/  IMAD.WIDE.U32 R68, R66, R74, R4 ;  /* 0x0000004a42447225 */ /* 0x000fc800078e0004 */
[----:B------:R-:W-:-:S04]  /*1f00*/  IMAD R5, R66, R75, R6 ;  /* 0x0000004b42057224 */ /* 0x000fc800078e0206 */
[----:B------:R-:W-:Y:S01]  /*1f10*/  IMAD.IADD R7, R69, 0x1, R5 ;  /* 0x0000000145077824 */ /* 0x000fe200078e0205 */
[----:B------:R-:W-:Y:S06]  /*1f20*/  @!P0 BRA `(.L_x_33) ;  /* 0x0000001400e48947 */ /* 0x000fec0003800000 */
[----:B------:R-:W1:Y:S01]  /*1f30*/  LDC.64 R72, c[0x0][0x5b8] ;  /* 0x00016e00ff487b82 */ /* 0x000e620000000a00 */
[----:B------:R-:W-:-:S07]  /*1f40*/  ULDC.64 UR4, c[0x0][0x5c0] ;  /* 0x0001700000047ab9 */ /* 0x000fce0000000a00 */
[----:B------:R-:W2:Y:S08]  /*1f50*/  LDC.64 R76, c[0x0][0x5b0] ;  /* 0x00016c00ff4c7b82 */ /* 0x000eb00000000a00 */
[----:B------:R-:W0:Y:S01]  /*1f60*/  LDC.64 R78, c[0x0][0x5a8] ;  /* 0x00016a00ff4e7b82 */ /* 0x000e220000000a00 */
[-C--:B-1----:R-:W-:Y:S02]  /*1f70*/  IMAD R6, R11, R72.reuse, RZ ;  /* 0x000000480b067224 */ /* 0x082fe400078e02ff */
[----:B------:R-:W-:-:S04]  /*1f80*/  IMAD.WIDE.U32 R4, R2, R72, R8 ;  /* 0x0000004802047225 */ /* 0x000fc800078e0008 */
[----:B------:R-:W-:Y:S01]  /*1f90*/  IMAD R69, R2, R73, R6 ;  /* 0x0000004902457224 */ /* 0x000fe200078e0206 */
[----:B------:R-:W-:Y:S01]  /*1fa0*/  IADD3 R10, P0, R14, R4, RZ ;  /* 0x000000040e0a7210 */ /* 0x000fe20007f1e0ff */
[----:B--2---:R-:W-:-:S03]  /*1fb0*/  IMAD R4, R67, R76, RZ ;  /* 0x0000004c43047224 */ /* 0x004fc600078e02ff */
[----:B------:R-:W-:Y:S01]  /*1fc0*/  IADD3.X R11, R15, R5, R69, P0, !PT ;  /* 0x000000050f0b7210 */ /* 0x000fe200007fe445 */
[C---:B------:R-:W-:Y:S02]  /*1fd0*/  IMAD R73, R66.reuse, R77, R4 ;  /* 0x0000004d42497224 */ /* 0x040fe400078e0204 */
[----:B------:R-:W-:-:S04]  /*1fe0*/  IMAD.WIDE.U32 R4, R66, R76, R10 ;  /* 0x0000004c42047225 */ /* 0x000fc800078e000a */
[----:B------:R-:W-:Y:S01]  /*1ff0*/  IMAD.IADD R5, R5, 0x1, R73 ;  /* 0x0000000105057824 */ /* 0x000fe200078e0249 */
[----:B0-----:R-:W-:-:S04]  /*2000*/  LEA R12, P0, R4, R78, 0x1 ;  /* 0x0000004e040c7211 */ /* 0x001fc800078008ff */
[----:B------:R-:W-:-:S05]  /*2010*/  LEA.HI.X R13, R4, R79, R5, 0x1, P0 ;  /* 0x0000004f040d7211 */ /* 0x000fca00000f0c05 */
[----:B------:R-:W2:Y:S01]  /*2020*/  @P1 LDG.E.LTC128B.U16 R19, desc[UR36][R12.64] ;  /* 0x000000240c131981 */ /* 0x000ea2000c1e1520 */
[----:B------:R-:W-:Y:S01]  /*2030*/  IMAD.WIDE.U32 R4, R66, R76, R14 ;  /* 0x0000004c42047225 */ /* 0x000fe200078e000e */
[----:B------:R-:W-:Y:S02]  /*2040*/  BSSY B1, `(.L_x_34) ;  /* 0x0000015000017945 */ /* 0x000fe40003800000 */
[----:B------:R-:W-:-:S04]  /*2050*/  IADD3 R20, P0, R8, R4, RZ ;  /* 0x0000000408147210 */ /* 0x000fc80007f1e0ff */
[----:B------:R-:W-:Y:S02]  /*2060*/  IADD3.X R21, R9, R73, R5, P0, !PT ;  /* 0x0000004909157210 */ /* 0x000fe400007fe405 */
[----:B------:R-:W-:Y:S01]  /*2070*/  LEA R6, P0, R68, UR4, 0x1 ;  /* 0x0000000444067c11 */ /* 0x000fe2000f8008ff */
[----:B------:R-:W-:-:S03]  /*2080*/  IMAD.WIDE.U32 R20, R2, R72, R20 ;  /* 0x0000004802147225 */ /* 0x000fc600078e0014 */
[----:B------:R-:W-:Y:S02]  /*2090*/  LEA.HI.X R7, R68, UR5, R7, 0x1, P0 ;  /* 0x0000000544077c11 */ /* 0x000fe400080f0c07 */
[----:B------:R-:W-:-:S04]  /*20a0*/  ISETP.GT.AND P0, PT, R3, 0x1, PT ;  /* 0x000000010300780c */ /* 0x000fc80003f04270 */
[----:B------:R-:W-:Y:S01]  /*20b0*/  ISETP.GT.AND P3, PT, R0, RZ, P0 ;  /* 0x000000ff0000720c */ /* 0x000fe20000764270 */
[----:B--2---:R-:W-:-:S05]  /*20c0*/  HADD2.F32 R4, -RZ, R19.H0_H0 ;  /* 0x20000013ff047230 */ /* 0x004fca0000004100 */
[----:B------:R-:W-:Y:S01]  /*20d0*/  FMUL R5, R4, R57 ;  /* 0x0000003904057220 */ /* 0x000fe20000400000 */
[----:B------:R-:W-:-:S03]  /*20e0*/  LEA R4, P4, R20, R78, 0x1 ;  /* 0x0000004e14047211 */ /* 0x000fc600078808ff */
[----:B------:R-:W-:-:S05]  /*20f0*/  FFMA R5, R24, R56, R5 ;  /* 0x0000003818057223 */ /* 0x000fca0000000005 */
[----:B------:R-:W-:Y:S01]  /*2100*/  F2FP.F16.F32.PACK_AB R12, RZ, R5 ;  /* 0x00000005ff0c723e */ /* 0x000fe200000000ff */
[----:B------:R-:W-:-:S03]  /*2110*/  IMAD.IADD R5, R69, 0x1, R21 ;  /* 0x0000000145057824 */ /* 0x000fc600078e0215 */
[----:B------:R-:W-:Y:S01]  /*2120*/  PRMT R13, R12, 0x7610, R13 ;  /* 0x000076100c0d7816 */ /* 0x000fe2000000000d */
[----:B------:R-:W-:Y:S01]  /*2130*/  IMAD.SHL.U32 R12, R76, 0x8, RZ ;  /* 0x000000084c0c7824 */ /* 0x000fe200078e00ff */
[----:B------:R-:W-:-:S03]  /*2140*/  LEA.HI.X R5, R20, R79, R5, 0x1, P4 ;  /* 0x0000004f14057211 */ /* 0x000fc600020f0c05 */
[----:B------:R0:W-:Y:S02]  /*2150*/  @P1 STG.E.U16 desc[UR36][R6.64], R13 ;  /* 0x0000000d06001986 */ /* 0x0001e4000c101524 */
[----:B0-----:R-:W-:Y:S01]  /*2160*/  SHF.L.U64.HI R13, R76, 0x3, R77 ;  /* 0x000000034c0d7819 */ /* 0x001fe2000001024d */
[----:B------:R-:W-:Y:S06]  /*2170*/  @!P3 BRA `(.L_x_35) ;  /* 0x000000000004b947 */ /* 0x000fec0003800000 */
[----:B------:R0:W5:Y:S02]  /*2180*/  LDG.E.LTC128B.U16 R19, desc[UR36][R4.64+0x2] ;  /* 0x0000022404137981 */ /* 0x000164000c1e1520 */
.L_x_35:
[----:B------:R-:W-:Y:S05]  /*2190*/  BSYNC B1 ;  /* 0x0000000000017941 */ /* 0x000fea0003800000 */
.L_x_34:
[----:B-----5:R-:W-:Y:S01]  /*21a0*/  HADD2.F32 R20, -RZ, R19.H0_H0 ;  /* 0x20000013ff147230 */ /* 0x020fe20000004100 */
[----:B------:R-:W-:Y:S01]  /*21b0*/  ISETP.GT.AND P2, PT, R0, 0x8, P2 ;  /* 0x000000080000780c */ /* 0x000fe20001744270 */
[----:B------:R-:W-:-:S04]  /*21c0*/  IMAD.WIDE.U32 R66, R66, R76, R12 ;  /* 0x0000004c42427225 */ /* 0x000fc800078e000c */
[----:B------:R-:W-:Y:S01]  /*21d0*/  FMUL R20, R20, R57 ;  /* 0x0000003914147220 */ /* 0x000fe20000400000 */
[----:B------:R-:W-:Y:S01]  /*21e0*/  IMAD.IADD R73, R73, 0x1, R67 ;  /* 0x0000000149497824 */ /* 0x000fe200078e0243 */
[----:B------:R-:W-:Y:S02]  /*21f0*/  IADD3 R10, P1, R10, R66, RZ ;  /* 0x000000420a0a7210 */ /* 0x000fe40007f3e0ff */
[----:B------:R-:W-:-:S03]  /*2200*/  FFMA R20, R25, R56, R20 ;  /* 0x0000003819147223 */ /* 0x000fc60000000014 */
[----:B------:R-:W-:Y:S01]  /*2210*/  IMAD.X R11, R73, 0x1, R11, P1 ;  /* 0x00000001490b7824 */ /* 0x000fe200008e060b */
[C---:B------:R-:W-:Y:S02]  /*2220*/  LEA R12, P1, R10.reuse, R78, 0x1 ;  /* 0x0000004e0a0c7211 */ /* 0x040fe400078208ff */
[----:B------:R-:W-:Y:S02]  /*2230*/  F2FP.F16.F32.PACK_AB R20, RZ, R20 ;  /* 0x00000014ff14723e */ /* 0x000fe400000000ff */
[----:B------:R-:W-:-:S03]  /*2240*/  LEA.HI.X R13, R10, R79, R11, 0x1, P1 ;  /* 0x0000004f0a0d7211 */ /* 0x000fc600008f0c0b */
[----:B------:R1:W-:Y:S04]  /*2250*/  @P3 STG.E.U16 desc[UR36][R6.64+0x2], R20 ;  /* 0x0000021406003986 */ /* 0x0003e8000c101524 */
[----:B------:R-:W2:Y:S01]  /*2260*/  @P2 LDG.E.LTC128B.U16 R19, desc[UR36][R12.64] ;  /* 0x000000240c132981 */ /* 0x000ea2000c1e1520 */
[----:B------:R-:W-:Y:S01]  /*2270*/  IADD3 R14, P1, P3, R8, R66, R14 ;  /* 0x00000042080e7210 */ /* 0x000fe20007b3e00e */
[----:B------:R-:W-:Y:S01]  /*2280*/  BSSY B1, `(.L_x_36) ;  /* 0x0000011000017945 */ /* 0x000fe20003800000 */
[C---:B------:R-:W-:Y:S02]  /*2290*/  SHF.L.U64.HI R11, R74.reuse, 0x4, R75 ;  /* 0x000000044a0b7819 */ /* 0x040fe4000001024b */
[----:B------:R-:W-:Y:S02]  /*22a0*/  IADD3.X R15, R9, R73, R15, P1, P3 ;  /* 0x00000049090f7210 */ /* 0x000fe40000fe640f */
[----:B------:R-:W-:-:S02]  /*22b0*/  LEA R10, P1, R74, R6, 0x4 ;  /* 0x000000064a0a7211 */ /* 0x000fc400078220ff */
[----:B------:R-:W-:Y:S01]  /*22c0*/  ISETP.GT.AND P0, PT, R0, 0x8, P0 ;  /* 0x000000080000780c */ /* 0x000fe20000704270 */
[----:B------:R-:W-:-:S04]  /*22d0*/  IMAD.WIDE.U32 R14, R2, R72, R14 ;  /* 0x00000048020e7225 */ /* 0x000fc800078e000e */
[----:B------:R-:W-:Y:S02]  /*22e0*/  IMAD.X R11, R11, 0x1, R7, P1 ;  /* 0x000000010b0b7824 */ /* 0x000fe400008e0607 */
[----:B------:R-:W-:Y:S02]  /*22f0*/  IMAD.IADD R2, R69, 0x1, R15 ;  /* 0x0000000145027824 */ /* 0x000fe400078e020f */
[----:B--2---:R-:W-:-:S05]  /*2300*/  HADD2.F32 R8, -RZ, R19.H0_H0 ;  /* 0x20000013ff087230 */ /* 0x004fca0000004100 */
[----:B------:R-:W-:Y:S01]  /*2310*/  FMUL R9, R8, R57 ;  /* 0x0000003908097220 */ /* 0x000fe20000400000 */
[----:B------:R-:W-:-:S03]  /*2320*/  LEA R8, P3, R14, R78, 0x1 ;  /* 0x0000004e0e087211 */ /* 0x000fc600078608ff */
[----:B------:R-:W-:-:S05]  /*2330*/  FFMA R9, R26, R56, R9 ;  /* 0x000000381a097223 */ /* 0x000fca0000000009 */
[----:B------:R-:W-:Y:S02]  /*2340*/  F2FP.F16.F32.PACK_AB R12, RZ, R9 ;  /* 0x00000009ff0c723e */ /* 0x000fe400000000ff */
[----:B------:R-:W-:-:S03]  /*2350*/  LEA.HI.X R9, R14, R79, R2, 0x1, P3 ;  /* 0x0000004f0e097211 */ /* 0x000fc600018f0c02 */
[----:B------:R1:W-:Y:S01]  /*2360*/  @P2 STG.E.U16 desc[UR36][R10.64], R12 ;  /* 0x0000000c0a002986 */ /* 0x0003e2000c101524 */
[----:B------:R-:W-:Y:S05]  /*2370*/  @!P0 BRA `(.L_x_37) ;  /* 0x0000000000048947 */ /* 0x000fea0003800000 */
[----:B------:R2:W5:Y:S02]  /*2380*/  LDG.E.LTC128B.U16 R19, desc[UR36][R8.64+0x2] ;  /* 0x0000022408137981 */ /* 0x000564000c1e1520 */
.L_x_37:
[----:B------:R-:W-:Y:S05]  /*2390*/  BSYNC B1 ;  /* 0x0000000000017941 */ /* 0x000fea0003800000 */
.L_x_36:
[----:B-----5:R-:W-:Y:S01]  /*23a0*/  HADD2.F32 R2, -RZ, R19.H0_H0 ;  /* 0x20000013ff027230 */ /* 0x020fe20000004100 */
[----:B------:R-:W-:Y:S01]  /*23b0*/  ISETP.GT.AND P1, PT, R3, 0x8, PT ;  /* 0x000000080300780c */ /* 0x000fe20003f24270 */
[----:B------:R-:W-:Y:S03]  /*23c0*/  BSSY B1, `(.L_x_38) ;  /* 0x0000008000017945 */ /* 0x000fe60003800000 */
[----:B------:R-:W-:Y:S01]  /*23d0*/  FMUL R2, R2, R57 ;  /* 0x0000003902027220 */ /* 0x000fe20000400000 */
[----:B------:R-:W-:-:S03]  /*23e0*/  ISETP.GT.AND P2, PT, R0, RZ, P1 ;  /* 0x000000ff0000720c */ /* 0x000fc60000f44270 */
[----:B------:R-:W-:-:S05]  /*23f0*/  FFMA R2, R27, R56, R2 ;  /* 0x000000381b027223 */ /* 0x000fca0000000002 */
[----:B------:R-:W-:-:S05]  /*2400*/  F2FP.F16.F32.PACK_AB R2, RZ, R2 ;  /* 0x00000002ff02723e */ /* 0x000fca00000000ff */
[----:B------:R3:W-:Y:S01]  /*2410*/  @P0 STG.E.U16 desc[UR36][R10.64+0x2], R2 ;  /* 0x000002020a000986 */ /* 0x0007e2000c101524 */
[----:B------:R-:W-:Y:S05]  /*2420*/  @!P2 BRA `(.L_x_39) ;  /* 0x000000000004a947 */ /* 0x000fea0003800000 */
[----:B------:R4:W5:Y:S02]  /*2430*/  LDG.E.LTC128B.U16 R19, desc[UR36][R4.64+0x10] ;  /* 0x0000102404137981 */ /* 0x000964000c1e1520 */
.L_x_39:
[----:B------:R-:W-:Y:S05]  /*2440*/  BSYNC B1 ;  /* 0x0000000000017941 */ /* 0x000fea0003800000 */
.L_x_38:
[----:B---3-5:R-:W-:Y:S01]  /*2450*/  HADD2.F32 R2, -RZ, R19.H0_H0 ;  /* 0x20000013ff027230 */ /* 0x028fe20000004100 */
        /* <DEDUP_REMOVED lines=9> */
.L_x_41:
[----:B------:R-:W-:Y:S05]  /*24f0*/  BSYNC B1 ;  /* 0x0000000000017941 */ /* 0x000fea0003800000 */
.L_x_40:
[----:B-----5:R-:W-:Y:S01]  /*2500*/  HADD2.F32 R2, -RZ, R19.H0_H0 ;  /* 0x20000013ff027230 */ /* 0x020fe20000004100 */
[----:B------:R-:W-:Y:S01]  /*2510*/  ISETP.GT.AND P1, PT, R0, 0x8, P1 ;  /* 0x000000080000780c */ /* 0x000fe20000f24270 */
[----:B------:R-:W-:Y:S03]  /*2520*/  BSSY B1, `(.L_x_42) ;  /* 0x0000007000017945 */ /* 0x000fe60003800000 */
[----:B------:R-:W-:-:S04]  /*2530*/  FMUL R2, R2, R57 ;  /* 0x0000003902027220 */ /* 0x000fc80000400000 */
[----:B------:R-:W-:-:S05]  /*2540*/  FFMA R2, R29, R56, R2 ;  /* 0x000000381d027223 */ /* 0x000fca0000000002 */
[----:B------:R-:W-:-:S05]  /*2550*/  F2FP.F16.F32.PACK_AB R2, RZ, R2 ;  /* 0x00000002ff02723e */ /* 0x000fca00000000ff */
[----:B------:R0:W-:Y:S01]  /*2560*/  @P3 STG.E.U16 desc[UR36][R6.64+0x12], R2 ;  /* 0x0000120206003986 */ /* 0x0001e2000c101524 */
[----:B------:R-:W-:Y:S05]  /*2570*/  @!P1 BRA `(.L_x_43) ;  /* 0x0000000000049947 */ /* 0x000fea0003800000 */
[----:B------:R0:W5:Y:S02]  /*2580*/  LDG.E.LTC128B.U16 R19, desc[UR36][R8.64+0x10] ;  /* 0x0000102408137981 */ /* 0x000164000c1e1520 */
.L_x_43:
[----:B------:R-:W-:Y:S05]  /*2590*/  BSYNC B1 ;  /* 0x0000000000017941 */ /* 0x000fea0003800000 */
.L_x_42:
[----:B0----5:R-:W-:Y:S01]  /*25a0*/  HADD2.F32 R2, -RZ, R19.H0_H0 ;  /* 0x20000013ff027230 */ /* 0x021fe20000004100 */
[----:B------:R-:W-:Y:S01]  /*25b0*/  ISETP.GT.AND P0, PT, R0, 0x8, P0 ;  /* 0x000000080000780c */ /* 0x000fe20000704270 */
[----:B------:R-:W-:Y:S03]  /*25c0*/  BSSY B1, `(.L_x_44) ;  /* 0x0000007000017945 */ /* 0x000fe60003800000 */
[----:B---3--:R-:W-:-:S04]  /*25d0*/  FMUL R13, R2, R57 ;  /* 0x00000039020d7220 */ /* 0x008fc80000400000 */
[----:B------:R-:W-:-:S05]  /*25e0*/  FFMA R13, R30, R56, R13 ;  /* 0x000000381e0d7223 */ /* 0x000fca000000000d */
[----:B------:R-:W-:-:S05]  /*25f0*/  F2FP.F16.F32.PACK_AB R13, RZ, R13 ;  /* 0x0000000dff0d723e */ /* 0x000fca00000000ff */
[----:B------:R0:W-:Y:S01]  /*2600*/  @P1 STG.E.U16 desc[UR36][R10.64+0x10], R13 ;  /* 0x0000100d0a001986 */ /* 0x0001e2000c101524 */
[----:B------:R-:W-:Y:S05]  /*2610*/  @!P0 BRA `(.L_x_45) ;  /* 0x0000000000048947 */ /* 0x000fea0003800000 */
[----:B------:R3:W5:Y:S02]  /*2620*/  LDG.E.LTC128B.U16 R19, desc[UR36][R8.64+0x12] ;  /* 0x0000122408137981 */ /* 0x000764000c1e1520 */
.L_x_45:
[----:B------:R-:W-:Y:S05]  /*2630*/  BSYNC B1 ;  /* 0x0000000000017941 */ /* 0x000fea0003800000 */
.L_x_44:
        /* <DEDUP_REMOVED lines=10> */
.L_x_47:
[----:B------:R-:W-:Y:S05]  /*26e0*/  BSYNC B1 ;  /* 0x0000000000017941 */ /* 0x000fea0003800000 */
.L_x_46:
[----:B0----5:R-:W-:Y:S01]  /*26f0*/  HADD2.F32 R2, -RZ, R19.H0_H0 ;  /* 0x20000013ff027230 */ /* 0x021fe20000004100 */
        /* <DEDUP_REMOVED lines=9> */
.L_x_49:
[----:B------:R-:W-:Y:S05]  /*2790*/  BSYNC B1 ;  /* 0x0000000000017941 */ /* 0x000fea0003800000 */
.L_x_48:
        /* <DEDUP_REMOVED lines=9> */
.L_x_51:
[----:B------:R-:W-:Y:S05]  /*2830*/  BSYNC B1 ;  /* 0x0000000000017941 */ /* 0x000fea0003800000 */
.L_x_50:
[----:B0----5:R-:W-:Y:S01]  /*2840*/  HADD2.F32 R2, -RZ, R19.H0_H0 ;  /* 0x20000013ff027230 */ /* 0x021fe20000004100 */
        /* <DEDUP_REMOVED lines=8> */
.L_x_53:
[----:B------:R-:W-:Y:S05]  /*28d0*/  BSYNC B1 ;  /* 0x0000000000017941 */ /* 0x000fea0003800000 */
.L_x_52:
        /* <DEDUP_REMOVED lines=10> */
.L_x_55:
[----:B------:R-:W-:Y:S05]  /*2980*/  BSYNC B1 ;  /* 0x0000000000017941 */ /* 0x000fea0003800000 */
.L_x_54:
        /* <DEDUP_REMOVED lines=10> */
.L_x_57:
[----:B------:R-:W-:Y:S05]  /*2a30*/  BSYNC B1 ;  /* 0x0000000000017941 */ /* 0x000fea0003800000 */
.L_x_56:
        /* <DEDUP_REMOVED lines=9> */
.L_x_59:
[----:B------:R-:W-:Y:S05]  /*2ad0*/  BSYNC B1 ;  /* 0x0000000000017941 */ /* 0x000fea0003800000 */
.L_x_58:
        /* <DEDUP_REMOVED lines=9> */
.L_x_61:
[----:B------:R-:W-:Y:S05]  /*2b70*/  BSYNC B1 ;  /* 0x0000000000017941 */ /* 0x000fea0003800000 */
.L_x_60:
        /* <DEDUP_REMOVED lines=10> */
.L_x_63:
[----:B------:R-:W-:Y:S05]  /*2c20*/  BSYNC B1 ;  /* 0x0000000000017941 */ /* 0x000fea0003800000 */
.L_x_62:
        /* <DEDUP_REMOVED lines=10> */
.L_x_65:
[----:B------:R-:W-:Y:S05]  /*2cd0*/  BSYNC B1 ;  /* 0x0000000000017941 */ /* 0x000fea0003800000 */
.L_x_64:
        /* <DEDUP_REMOVED lines=9> */
.L_x_67:
[----:B------:R-:W-:Y:S05]  /*2d70*/  BSYNC B1 ;  /* 0x0000000000017941 */ /* 0x000fea0003800000 */
.L_x_66:
        /* <DEDUP_REMOVED lines=9> */
.L_x_69:
[----:B------:R-:W-:Y:S05]  /*2e10*/  BSYNC B1 ;  /* 0x0000000000017941 */ /* 0x000fea0003800000 */
.L_x_68:
        /* <DEDUP_REMOVED lines=10> */
.L_x_71:
[----:B------:R-:W-:Y:S05]  /*2ec0*/  BSYNC B1 ;  /* 0x0000000000017941 */ /* 0x000fea0003800000 */
.L_x_70:
        /* <DEDUP_REMOVED lines=10> */
.L_x_73:
[----:B------:R-:W-:Y:S05]  /*2f70*/  BSYNC B1 ;  /* 0x0000000000017941 */ /* 0x000fea0003800000 */
.L_x_72:
        /* <DEDUP_REMOVED lines=9> */
.L_x_75:
[----:B------:R-:W-:Y:S05]  /*3010*/  BSYNC B1 ;  /* 0x0000000000017941 */ /* 0x000fea0003800000 */
.L_x_74:
        /* <DEDUP_REMOVED lines=9> */
.L_x_77:
[----:B------:R-:W-:Y:S05]  /*30b0*/  BSYNC B1 ;  /* 0x0000000000017941 */ /* 0x000fea0003800000 */
.L_x_76:
        /* <DEDUP_REMOVED lines=10> */
.L_x_79:
[----:B------:R-:W-:Y:S05]  /*3160*/  BSYNC B1 ;  /* 0x0000000000017941 */ /* 0x000fea0003800000 */
.L_x_78:
        /* <DEDUP_REMOVED lines=10> */
.L_x_81:
[----:B------:R-:W-:Y:S05]  /*3210*/  BSYNC B1 ;  /* 0x0000000000017941 */ /* 0x000fea0003800000 */
.L_x_80:
        /* <DEDUP_REMOVED lines=9> */
.L_x_83:
[----:B------:R-:W-:Y:S05]  /*32b0*/  BSYNC B1 ;  /* 0x0000000000017941 */ /* 0x000fea0003800000 */
.L_x_82:
        /* <DEDUP_REMOVED lines=9> */
.L_x_85:
[----:B------:R-:W-:Y:S05]  /*3350*/  BSYNC B1 ;  /* 0x0000000000017941 */ /* 0x000fea0003800000 */
.L_x_84:
        /* <DEDUP_REMOVED lines=10> */
.L_x_87:
[----:B------:R-:W-:Y:S05]  /*3400*/  BSYNC B1 ;  /* 0x0000000000017941 */ /* 0x000fea0003800000 */
.L_x_86:
[----:B0----5:R-:W-:Y:S01]  /*3410*/  HADD2.F32 R2, -RZ, R19.H0_H0 ;  /* 0x20000013ff027230 */ /* 0x021fe20000004100 */
[----:B------:R-:W-:Y:S01]  /*3420*/  ISETP.GT.AND P0, PT, R3, 0x39, PT ;  /* 0x000000390300780c */ /* 0x000fe20003f04270 */
[----:B------:R-:W-:Y:S01]  /*3430*/  @P2 IMAD.MOV.U32 R3, RZ, RZ, R7 ;  /* 0x000000ffff032224 */ /* 0x000fe200078e0007 */
[----:B------:R-:W-:Y:S02]  /*3440*/  BSSY B1, `(.L_x_88) ;  /* 0x0000009000017945 */ /* 0x000fe40003800000 */
[----:B------:R-:W-:Y:S01]  /*3450*/  FMUL R13, R2, R57 ;  /* 0x00000039020d7220 */ /* 0x000fe20000400000 */
[----:B------:R-:W-:Y:S01]  /*3460*/  @P2 IMAD.MOV.U32 R2, RZ, RZ, R6 ;  /* 0x000000ffff022224 */ /* 0x000fe200078e0006 */
[----:B------:R-:W-:Y:S02]  /*3470*/  ISETP.GT.AND P3, PT, R0, RZ, P0 ;  /* 0x000000ff0000720c */ /* 0x000fe40000764270 */
[----:B------:R-:W-:-:S05]  /*3480*/  FFMA R13, R52, R56, R13 ;  /* 0x00000038340d7223 */ /* 0x000fca000000000d */
[----:B------:R-:W-:-:S05]  /*3490*/  F2FP.F16.F32.PACK_AB R13, RZ, R13 ;  /* 0x0000000dff0d723e */ /* 0x000fca00000000ff */
[----:B------:R0:W-:Y:S01]  /*34a0*/  @P2 STG.E.U16 desc[UR36][R2.64+0x70], R13 ;  /* 0x0000700d02002986 */ /* 0x0001e2000c101524 */
[----:B------:R-:W-:Y:S05]  /*34b0*/  @!P3 BRA `(.L_x_89) ;  /* 0x000000000004b947 */ /* 0x000fea0003800000 */
[----:B------:R0:W5:Y:S02]  /*34c0*/  LDG.E.LTC128B.U16 R19, desc[UR36][R4.64+0x72] ;  /* 0x0000722404137981 */ /* 0x000164000c1e1520 */
.L_x_89:
[----:B------:R-:W-:Y:S05]  /*34d0*/  BSYNC B1 ;  /* 0x0000000000017941 */ /* 0x000fea0003800000 */
.L_x_88:
        /* <DEDUP_REMOVED lines=9> */
.L_x_91:
[----:B------:R-:W-:Y:S05]  /*3570*/  BSYNC B1 ;  /* 0x0000000000017941 */ /* 0x000fea0003800000 */
.L_x_90:
[----:B0----5:R-:W-:Y:S01]  /*3580*/  HADD2.F32 R2, -RZ, R19.H0_H0 ;  /* 0x20000013ff027230 */ /* 0x021fe20000004100 */
[----:B------:R-:W-:Y:S01]  /*3590*/  ISETP.GT.AND P0, PT, R0, 0x8, P0 ;  /* 0x000000080000780c */ /* 0x000fe20000704270 */
[----:B------:R-:W-:Y:S03]  /*35a0*/  BSSY B1, `(.L_x_92) ;  /* 0x000000a000017945 */ /* 0x000fe60003800000 */
[----:B------:R-:W-:Y:S01]  /*35b0*/  FMUL R3, R2, R57 ;  /* 0x0000003902037220 */ /* 0x000fe20000400000 */
[----:B------:R-:W-:-:S03]  /*35c0*/  @P1 IMAD.MOV.U32 R2, RZ, RZ, R10 ;  /* 0x000000ffff021224 */ /* 0x000fc600078e000a */
[----:B------:R-:W-:-:S05]  /*35d0*/  FFMA R3, R54, R56, R3 ;  /* 0x0000003836037223 */ /* 0x000fca0000000003 */
[----:B------:R-:W-:-:S04]  /*35e0*/  F2FP.F16.F32.PACK_AB R3, RZ, R3 ;  /* 0x00000003ff03723e */ /* 0x000fc800000000ff */
[----:B----4-:R-:W-:Y:S01]  /*35f0*/  PRMT R4, R3, 0x7610, R4 ;  /* 0x0000761003047816 */ /* 0x010fe20000000004 */
[----:B------:R-:W-:-:S05]  /*3600*/  @P1 IMAD.MOV.U32 R3, RZ, RZ, R11 ;  /* 0x000000ffff031224 */ /* 0x000fca00078e000b */
[----:B------:R0:W-:Y:S01]  /*3610*/  @P1 STG.E.U16 desc[UR36][R2.64+0x70], R4 ;  /* 0x0000700402001986 */ /* 0x0001e2000c101524 */
[----:B------:R-:W-:Y:S05]  /*3620*/  @!P0 BRA `(.L_x_93) ;  /* 0x0000000000048947 */ /* 0x000fea0003800000 */
[----:B------:R4:W5:Y:S02]  /*3630*/  LDG.E.LTC128B.U16 R19, desc[UR36][R8.64+0x72] ;  /* 0x0000722408137981 */ /* 0x000964000c1e1520 */
.L_x_93:
[----:B------:R-:W-:Y:S05]  /*3640*/  BSYNC B1 ;  /* 0x0000000000017941 */ /* 0x000fea0003800000 */
.L_x_92:
[----:B------:R-:W-:Y:S05]  /*3650*/  @!P0 BRA `(.L_x_94) ;  /* 0x0000000800a88947 */ /* 0x000fea0003800000 */
[----:B-----5:R-:W-:-:S05]  /*3660*/  HADD2.F32 R0, -RZ, R19.H0_H0 ;  /* 0x20000013ff007230 */ /* 0x020fca0000004100 */
[----:B------:R-:W-:-:S04]  /*3670*/  FMUL R0, R0, R57 ;  /* 0x0000003900007220 */ /* 0x000fc80000400000 */
[----:B------:R-:W-:-:S05]  /*3680*/  FFMA R0, R55, R56, R0 ;  /* 0x0000003837007223 */ /* 0x000fca0000000000 */
[----:B------:R-:W-:-:S05]  /*3690*/  F2FP.F16.F32.PACK_AB R0, RZ, R0 ;  /* 0x00000000ff00723e */ /* 0x000fca00000000ff */
[----:B------:R0:W-:Y:S01]  /*36a0*/  STG.E.U16 desc[UR36][R10.64+0x72], R0 ;  /* 0x000072000a007986 */ /* 0x0001e2000c101524 */
[----:B------:R-:W-:Y:S05]  /*36b0*/  BRA `(.L_x_94) ;  /* 0x0000000800907947 */ /* 0x000fea0003800000 */
.L_x_33:
[----:B------:R-:W-:Y:S01]  /*36c0*/  ISETP.GT.AND P0, PT, R3, 0x1, PT ;  /* 0x000000010300780c */ /* 0x000fe20003f04270 */
[----:B------:R-:W-:Y:S01]  /*36d0*/  ULDC.64 UR4, c[0x0][0x5c0] ;  /* 0x0001700000047ab9 */ /* 0x000fe20000000a00 */
[-C--:B------:R-:W-:Y:S01]  /*36e0*/  FMUL R24, R24, R56.reuse ;  /* 0x0000003818187220 */ /* 0x080fe20000400000 */
[-C--:B------:R-:W-:Y:S01]  /*36f0*/  FMUL R25, R25, R56.reuse ;  /* 0x0000003819197220 */ /* 0x080fe20000400000 */
[----:B------:R-:W-:Y:S01]  /*3700*/  ISETP.GT.AND P3, PT, R0, RZ, P0 ;  /* 0x000000ff0000720c */ /* 0x000fe20000764270 */
[-C--:B------:R-:W-:Y:S01]  /*3710*/  FMUL R26, R26, R56.reuse ;  /* 0x000000381a1a7220 */ /* 0x080fe20000400000 */
[----:B------:R-:W-:Y:S01]  /*3720*/  LEA R4, P4, R68, UR4, 0x1 ;  /* 0x0000000444047c11 */ /* 0x000fe2000f8808ff */
[----:B------:R-:W-:Y:S01]  /*3730*/  FMUL R27, R27, R56 ;  /* 0x000000381b1b7220 */ /* 0x000fe20000400000 */
[----:B------:R-:W-:Y:S01]  /*3740*/  F2FP.F16.F32.PACK_AB R24, RZ, R24 ;  /* 0x00000018ff18723e */ /* 0x000fe200000000ff */
[-C--:B------:R-:W-:Y:S01]  /*3750*/  FMUL R28, R28, R56.reuse ;  /* 0x000000381c1c7220 */ /* 0x080fe20000400000 */
[----:B------:R-:W-:Y:S01]  /*3760*/  LEA.HI.X R5, R68, UR5, R7, 0x1, P4 ;  /* 0x0000000544057c11 */ /* 0x000fe2000a0f0c07 */
[-C--:B------:R-:W-:Y:S01]  /*3770*/  FMUL R29, R29, R56.reuse ;  /* 0x000000381d1d7220 */ /* 0x080fe20000400000 */
[----:B------:R-:W-:Y:S01]  /*3780*/  F2FP.F16.F32.PACK_AB R25, RZ, R25 ;  /* 0x00000019ff19723e */ /* 0x000fe200000000ff */
[-C--:B------:R-:W-:Y:S01]  /*3790*/  FMUL R30, R30, R56.reuse ;  /* 0x000000381e1e7220 */ /* 0x080fe20000400000 */
[----:B------:R-:W-:Y:S01]  /*37a0*/  SHF.L.U64.HI R75, R74, 0x4, R75 ;  /* 0x000000044a4b7819 */ /* 0x000fe2000001024b */
[----:B------:R-:W-:Y:S01]  /*37b0*/  @P1 STG.E.U16 desc[UR36][R4.64], R24 ;  /* 0x0000001804001986 */ /* 0x000fe2000c101524 */
[----:B------:R-:W-:Y:S01]  /*37c0*/  ISETP.GT.AND P1, PT, R3, 0x8, PT ;  /* 0x000000080300780c */ /* 0x000fe20003f24270 */
[----:B------:R-:W-:Y:S01]  /*37d0*/  FMUL R31, R31, R56 ;  /* 0x000000381f1f7220 */ /* 0x000fe20000400000 */
[----:B------:R-:W-:Y:S01]  /*37e0*/  ISETP.GT.AND P4, PT, R0, 0x8, P0 ;  /* 0x000000080000780c */ /* 0x000fe20000784270 */
[----:B------:R-:W-:Y:S01]  /*37f0*/  @P3 STG.E.U16 desc[UR36][R4.64+0x2], R25 ;  /* 0x0000021904003986 */ /* 0x000fe2000c101524 */
[----:B------:R-:W-:Y:S01]  /*3800*/  LEA R6, P3, R74, R4, 0x4 ;  /* 0x000000044a067211 */ /* 0x000fe200078620ff */
[-C--:B------:R-:W-:Y:S01]  /*3810*/  FMUL R32, R32, R56.reuse ;  /* 0x0000003820207220 */ /* 0x080fe20000400000 */
[C---:B------:R-:W-:Y:S01]  /*3820*/  ISETP.GT.AND P2, PT, R0.reuse, 0x8, P2 ;  /* 0x000000080000780c */ /* 0x040fe20001744270 */
[-C--:B------:R-:W-:Y:S01]  /*3830*/  FMUL R33, R33, R56.reuse ;  /* 0x0000003821217220 */ /* 0x080fe20000400000 */
[----:B------:R-:W-:Y:S01]  /*3840*/  ISETP.GT.AND P0, PT, R3, 0x9, PT ;  /* 0x000000090300780c */ /* 0x000fe20003f04270 */
[----:B------:R-:W-:Y:S01]  /*3850*/  IMAD.X R7, R75, 0x1, R5, P3 ;  /* 0x000000014b077824 */ /* 0x000fe200018e0605 */
[----:B------:R-:W-:Y:S01]  /*3860*/  ISETP.GT.AND P5, PT, R0, RZ, P1 ;  /* 0x000000ff0000720c */ /* 0x000fe20000fa4270 */
[-C--:B------:R-:W-:Y:S01]  /*3870*/  FMUL R34, R34, R56.reuse ;  /* 0x0000003822227220 */ /* 0x080fe20000400000 */
[----:B------:R-:W-:Y:S01]  /*3880*/  ISETP.GT.AND P3, PT, R0, RZ, P0 ;  /* 0x000000ff0000720c */ /* 0x000fe20000764270 */
[----:B------:R-:W-:Y:S01]  /*3890*/  FMUL R35, R35, R56 ;  /* 0x0000003823237220 */ /* 0x000fe20000400000 */
[----:B------:R-:W-:Y:S01]  /*38a0*/  F2FP.F16.F32.PACK_AB R26, RZ, R26 ;  /* 0x0000001aff1a723e */ /* 0x000fe200000000ff */
[-C--:B------:R-:W-:Y:S01]  /*38b0*/  FMUL R36, R36, R56.reuse ;  /* 0x0000003824247220 */ /* 0x080fe20000400000 */
[----:B------:R-:W-:Y:S01]  /*38c0*/  F2FP.F16.F32.PACK_AB R27, RZ, R27 ;  /* 0x0000001bff1b723e */ /* 0x000fe200000000ff */
[----:B------:R-:W-:Y:S01]  /*38d0*/  FMUL R37, R37, R56 ;  /* 0x0000003825257220 */ /* 0x000fe20000400000 */
[----:B------:R-:W-:Y:S01]  /*38e0*/  F2FP.F16.F32.PACK_AB R28, RZ, R28 ;  /* 0x0000001cff1c723e */ /* 0x000fe200000000ff */
[----:B------:R-:W-:Y:S01]  /*38f0*/  @P2 STG.E.U16 desc[UR36][R6.64], R26 ;  /* 0x0000001a06002986 */ /* 0x000fe2000c101524 */
[----:B------:R-:W-:Y:S01]  /*3900*/  F2FP.F16.F32.PACK_AB R29, RZ, R29 ;  /* 0x0000001dff1d723e */ /* 0x000fe200000000ff */
[-C--:B------:R-:W-:Y:S01]  /*3910*/  FMUL R38, R38, R56.reuse ;  /* 0x0000003826267220 */ /* 0x080fe20000400000 */
[C---:B------:R-:W-:Y:S01]  /*3920*/  ISETP.GT.AND P2, PT, R0.reuse, 0x8, P1 ;  /* 0x000000080000780c */ /* 0x040fe20000f44270 */
[----:B------:R-:W-:Y:S01]  /*3930*/  @P4 STG.E.U16 desc[UR36][R6.64+0x2], R27 ;  /* 0x0000021b06004986 */ /* 0x000fe2000c101524 */
[----:B------:R-:W-:Y:S01]  /*3940*/  ISETP.GT.AND P1, PT, R3, 0x10, PT ;  /* 0x000000100300780c */ /* 0x000fe20003f24270 */
[----:B------:R-:W-:Y:S01]  /*3950*/  FMUL R39, R39, R56 ;  /* 0x0000003827277220 */ /* 0x000fe20000400000 */
[----:B------:R-:W-:Y:S01]  /*3960*/  F2FP.F16.F32.PACK_AB R30, RZ, R30 ;  /* 0x0000001eff1e723e */ /* 0x000fe200000000ff */
[----:B------:R-:W-:Y:S01]  /*3970*/  @P5 STG.E.U16 desc[UR36][R4.64+0x10], R28 ;  /* 0x0000101c04005986 */ /* 0x000fe2000c101524 */
[----:B------:R-:W-:Y:S01]  /*3980*/  ISETP.GT.AND P4, PT, R0, RZ, P1 ;  /* 0x000000ff0000720c */ /* 0x000fe20000f84270 */
[-C--:B------:R-:W-:Y:S01]  /*3990*/  FMUL R40, R40, R56.reuse ;  /* 0x0000003828287220 */ /* 0x080fe20000400000 */
[----:B------:R-:W-:Y:S01]  /*39a0*/  F2FP.F16.F32.PACK_AB R31, RZ, R31 ;  /* 0x0000001fff1f723e */ /* 0x000fe200000000ff */
[----:B------:R-:W-:Y:S01]  /*39b0*/  @P3 STG.E.U16 desc[UR36][R4.64+0x12], R29 ;  /* 0x0000121d04003986 */ /* 0x000fe2000c101524 */
[----:B------:R-:W-:Y:S01]  /*39c0*/  ISETP.GT.AND P3, PT, R0, 0x8, P0 ;  /* 0x000000080000780c */ /* 0x000fe20000764270 */
[----:B------:R-:W-:Y:S01]  /*39d0*/  FMUL R41, R41, R56 ;  /* 0x0000003829297220 */ /* 0x000fe20000400000 */
[----:B------:R-:W-:Y:S01]  /*39e0*/  ISETP.GT.AND P0, PT, R3, 0x11, PT ;  /* 0x000000110300780c */ /* 0x000fe20003f04270 */
[----:B------:R-:W-:Y:S01]  /*39f0*/  @P2 STG.E.U16 desc[UR36][R6.64+0x10], R30 ;  /* 0x0000101e06002986 */ /* 0x000fe2000c101524 */
[----:B------:R-:W-:Y:S01]  /*3a00*/  F2FP.F16.F32.PACK_AB R32, RZ, R32 ;  /* 0x00000020ff20723e */ /* 0x000fe200000000ff */
[-C--:B------:R-:W-:Y:S01]  /*3a10*/  FMUL R42, R42, R56.reuse ;  /* 0x000000382a2a7220 */ /* 0x080fe20000400000 */
[C---:B------:R-:W-:Y:S01]  /*3a20*/  ISETP.GT.AND P5, PT, R0.reuse, RZ, P0 ;  /* 0x000000ff0000720c */ /* 0x040fe200007a4270 */
[-C--:B------:R-:W-:Y:S01]  /*3a30*/  FMUL R43, R43, R56.reuse ;  /* 0x000000382b2b7220 */ /* 0x080fe20000400000 */
[----:B------:R-:W-:Y:S01]  /*3a40*/  ISETP.GT.AND P2, PT, R0, 0x8, P1 ;  /* 0x000000080000780c */ /* 0x000fe20000f44270 */
[-C--:B------:R-:W-:Y:S01]  /*3a50*/  FMUL R44, R44, R56.reuse ;  /* 0x000000382c2c7220 */ /* 0x080fe20000400000 */
[----:B------:R-:W-:Y:S01]  /*3a60*/  ISETP.GT.AND P1, PT, R3, 0x18, PT ;  /* 0x000000180300780c */ /* 0x000fe20003f24270 */
[-C--:B------:R-:W-:Y:S01]  /*3a70*/  FMUL R45, R45, R56.reuse ;  /* 0x000000382d2d7220 */ /* 0x080fe20000400000 */
[----:B------:R-:W-:Y:S01]  /*3a80*/  F2FP.F16.F32.PACK_AB R33, RZ, R33 ;  /* 0x00000021ff21723e */ /* 0x000fe200000000ff */
[----:B------:R-:W-:Y:S01]  /*3a90*/  @P3 STG.E.U16 desc[UR36][R6.64+0x12], R31 ;  /* 0x0000121f06003986 */ /* 0x000fe2000c101524 */
[----:B------:R-:W-:Y:S01]  /*3aa0*/  ISETP.GT.AND P3, PT, R0, 0x8, P0 ;  /* 0x000000080000780c */ /* 0x000fe20000764270 */
[-C--:B------:R-:W-:Y:S01]  /*3ab0*/  FMUL R46, R46, R56.reuse ;  /* 0x000000382e2e7220 */ /* 0x080fe20000400000 */
[----:B------:R-:W-:Y:S01]  /*3ac0*/  ISETP.GT.AND P0, PT, R3, 0x19, PT ;  /* 0x000000190300780c */ /* 0x000fe20003f04270 */
[----:B------:R-:W-:Y:S01]  /*3ad0*/  @P4 STG.E.U16 desc[UR36][R4.64+0x20], R32 ;  /* 0x0000202004004986 */ /* 0x000fe2000c101524 */
[C---:B------:R-:W-:Y:S01]  /*3ae0*/  ISETP.GT.AND P4, PT, R0.reuse, RZ, P1 ;  /* 0x000000ff0000720c */ /* 0x040fe20000f84270 */
[----:B------:R-:W-:Y:S01]  /*3af0*/  FMUL R47, R47, R56 ;  /* 0x000000382f2f7220 */ /* 0x000fe20000400000 */
[----:B------:R-:W-:Y:S01]  /*3b00*/  F2FP.F16.F32.PACK_AB R34, RZ, R34 ;  /* 0x00000022ff22723e */ /* 0x000fe200000000ff */
[----:B------:R-:W-:Y:S01]  /*3b10*/  @P5 STG.E.U16 desc[UR36][R4.64+0x22], R33 ;  /* 0x0000222104005986 */ /* 0x000fe2000c101524 */
[----:B------:R-:W-:Y:S01]  /*3b20*/  ISETP.GT.AND P5, PT, R0, RZ, P0 ;  /* 0x000000ff0000720c */ /* 0x000fe200007a4270 */
[----:B------:R-:W-:Y:S01]  /*3b30*/  FMUL R48, R48, R56 ;  /* 0x0000003830307220 */ /* 0x000fe20000400000 */
[----:B------:R-:W-:Y:S01]  /*3b40*/  F2FP.F16.F32.PACK_AB R35, RZ, R35 ;  /* 0x00000023ff23723e */ /* 0x000fe200000000ff */
[----:B------:R-:W-:Y:S01]  /*3b50*/  @P2 STG.E.U16 desc[UR36][R6.64+0x20], R34 ;  /* 0x0000202206002986 */ /* 0x000fe2000c101524 */
[----:B------:R-:W-:Y:S01]  /*3b60*/  F2FP.F16.F32.PACK_AB R36, RZ, R36 ;  /* 0x00000024ff24723e */ /* 0x000fe200000000ff */
[-C--:B------:R-:W-:Y:S01]  /*3b70*/  FMUL R49, R49, R56.reuse ;  /* 0x0000003831317220 */ /* 0x080fe20000400000 */
[----:B------:R-:W-:Y:S01]  /*3b80*/  ISETP.GT.AND P2, PT, R0, 0x8, P1 ;  /* 0x000000080000780c */ /* 0x000fe20000f44270 */
[----:B------:R-:W-:Y:S01]  /*3b90*/  @P3 STG.E.U16 desc[UR36][R6.64+0x22], R35 ;  /* 0x0000222306003986 */ /* 0x000fe2000c101524 */
[----:B------:R-:W-:Y:S01]  /*3ba0*/  ISETP.GT.AND P1, PT, R3, 0x20, PT ;  /* 0x000000200300780c */ /* 0x000fe20003f24270 */
[-C--:B------:R-:W-:Y:S01]  /*3bb0*/  FMUL R50, R50, R56.reuse ;  /* 0x0000003832327220 */ /* 0x080fe20000400000 */
[----:B------:R-:W-:Y:S01]  /*3bc0*/  F2FP.F16.F32.PACK_AB R37, RZ, R37 ;  /* 0x00000025ff25723e */ /* 0x000fe200000000ff */
[----:B------:R-:W-:Y:S01]  /*3bd0*/  @P4 STG.E.U16 desc[UR36][R4.64+0x30], R36 ;  /* 0x0000302404004986 */ /* 0x000fe2000c101524 */
[C---:B------:R-:W-:Y:S01]  /*3be0*/  ISETP.GT.AND P3, PT, R0.reuse, 0x8, P0 ;  /* 0x000000080000780c */ /* 0x040fe20000764270 */
[-C--:B------:R-:W-:Y:S01]  /*3bf0*/  FMUL R51, R51, R56.reuse ;  /* 0x0000003833337220 */ /* 0x080fe20000400000 */
[----:B------:R-:W-:Y:S01]  /*3c00*/  ISETP.GT.AND P0, PT, R3, 0x21, PT ;  /* 0x000000210300780c */ /* 0x000fe20003f04270 */
[----:B------:R-:W-:Y:S01]  /*3c10*/  @P5 STG.E.U16 desc[UR36][R4.64+0x32], R37 ;  /* 0x0000322504005986 */ /* 0x000fe2000c101524 */
        /* <DEDUP_REMOVED lines=10> */
[----:B------:R-:W-:-:S02]  /*3cc0*/  F2FP.F16.F32.PACK_AB R41, RZ, R41 ;  /* 0x00000029ff29723e */ /* 0x000fc400000000ff */
[C---:B------:R-:W-:Y:S01]  /*3cd0*/  ISETP.GT.AND P1, PT, R0.reuse, 0x8, P1 ;  /* 0x000000080000780c */ /* 0x040fe20000f24270 */
[----:B------:R-:W-:Y:S01]  /*3ce0*/  @P3 STG.E.U16 desc[UR36][R6.64+0x32], R39 ;  /* 0x0000322706003986 */ /* 0x000fe2000c101524 */
[C---:B------:R-:W-:Y:S02]  /*3cf0*/  ISETP.GT.AND P2, PT, R0.reuse, 0x8, P0 ;  /* 0x000000080000780c */ /* 0x040fe40000744270 */
[C---:B------:R-:W-:Y:S01]  /*3d00*/  ISETP.GT.AND P0, PT, R3.reuse, 0x29, PT ;  /* 0x000000290300780c */ /* 0x040fe20003f04270 */
[----:B------:R-:W-:Y:S01]  /*3d10*/  @P4 STG.E.U16 desc[UR36][R4.64+0x40], R40 ;  /* 0x0000402804004986 */ /* 0x000fe2000c101524 */
[----:B------:R-:W-:Y:S02]  /*3d20*/  ISETP.GT.AND P4, PT, R3, 0x28, PT ;  /* 0x000000280300780c */ /* 0x000fe40003f84270 */
[----:B------:R-:W-:Y:S01]  /*3d30*/  F2FP.F16.F32.PACK_AB R42, RZ, R42 ;  /* 0x0000002aff2a723e */ /* 0x000fe200000000ff */
[----:B------:R-:W-:Y:S01]  /*3d40*/  @P5 STG.E.U16 desc[UR36][R4.64+0x42], R41 ;  /* 0x0000422904005986 */ /* 0x000fe2000c101524 */
[----:B------:R-:W-:-:S02]  /*3d50*/  ISETP.GT.AND P5, PT, R0, RZ, P4 ;  /* 0x000000ff0000720c */ /* 0x000fc400027a4270 */
[C---:B------:R-:W-:Y:S01]  /*3d60*/  ISETP.GT.AND P3, PT, R0.reuse, RZ, P0 ;  /* 0x000000ff0000720c */ /* 0x040fe20000764270 */
[----:B------:R-:W-:Y:S01]  /*3d70*/  @P1 STG.E.U16 desc[UR36][R6.64+0x40], R42 ;  /* 0x0000402a06001986 */ /* 0x000fe2000c101524 */
[----:B------:R-:W-:Y:S02]  /*3d80*/  F2FP.F16.F32.PACK_AB R43, RZ, R43 ;  /* 0x0000002bff2b723e */ /* 0x000fe400000000ff */
[----:B------:R-:W-:Y:S02]  /*3d90*/  F2FP.F16.F32.PACK_AB R44, RZ, R44 ;  /* 0x0000002cff2c723e */ /* 0x000fe400000000ff */
[C---:B------:R-:W-:Y:S01]  /*3da0*/  ISETP.GT.AND P4, PT, R0.reuse, 0x8, P4 ;  /* 0x000000080000780c */ /* 0x040fe20002784270 */
[----:B------:R-:W-:Y:S01]  /*3db0*/  @P2 STG.E.U16 desc[UR36][R6.64+0x42], R43 ;  /* 0x0000422b06002986 */ /* 0x000fe2000c101524 */
[----:B------:R-:W-:Y:S02]  /*3dc0*/  F2FP.F16.F32.PACK_AB R45, RZ, R45 ;  /* 0x0000002dff2d723e */ /* 0x000fe400000000ff */
[----:B------:R-:W-:Y:S01]  /*3dd0*/  ISETP.GT.AND P2, PT, R3, 0x31, PT ;  /* 0x000000310300780c */ /* 0x000fe20003f44270 */
[----:B------:R-:W-:Y:S01]  /*3de0*/  @P5 STG.E.U16 desc[UR36][R4.64+0x50], R44 ;  /* 0x0000502c04005986 */ /* 0x000fe2000c101524 */
[----:B------:R-:W-:-:S02]  /*3df0*/  ISETP.GT.AND P5, PT, R0, 0x8, P0 ;  /* 0x000000080000780c */ /* 0x000fc400007a4270 */
[C---:B------:R-:W-:Y:S01]  /*3e00*/  ISETP.GT.AND P1, PT, R3.reuse, 0x38, PT ;  /* 0x000000380300780c */ /* 0x040fe20003f24270 */
[----:B------:R-:W-:Y:S01]  /*3e10*/  @P3 STG.E.U16 desc[UR36][R4.64+0x52], R45 ;  /* 0x0000522d04003986 */ /* 0x000fe2000c101524 */
[C---:B------:R-:W-:Y:S02]  /*3e20*/  ISETP.GT.AND P3, PT, R3.reuse, 0x30, PT ;  /* 0x000000300300780c */ /* 0x040fe40003f64270 */
[----:B------:R-:W-:Y:S01]  /*3e30*/  ISETP.GT.AND P0, PT, R3, 0x39, PT ;  /* 0x000000390300780c */ /* 0x000fe20003f04270 */
[----:B------:R-:W-:Y:S01]  /*3e40*/  @P4 IMAD.MOV.U32 R2, RZ, RZ, R6 ;  /* 0x000000ffff024224 */ /* 0x000fe200078e0006 */
[----:B------:R-:W-:Y:S01]  /*3e50*/  F2FP.F16.F32.PACK_AB R46, RZ, R46 ;  /* 0x0000002eff2e723e */ /* 0x000fe200000000ff */
[----:B------:R-:W-:Y:S01]  /*3e60*/  @P4 IMAD.MOV.U32 R3, RZ, RZ, R7 ;  /* 0x000000ffff034224 */ /* 0x000fe200078e0007 */
[----:B------:R-:W-:Y:S02]  /*3e70*/  F2FP.F16.F32.PACK_AB R47, RZ, R47 ;  /* 0x0000002fff2f723e */ /* 0x000fe400000000ff */
[----:B------:R-:W-:-:S02]  /*3e80*/  F2FP.F16.F32.PACK_AB R48, RZ, R48 ;  /* 0x00000030ff30723e */ /* 0x000fc400000000ff */
[----:B------:R1:W-:Y:S01]  /*3e90*/  @P4 STG.E.U16 desc[UR36][R2.64+0x50], R46 ;  /* 0x0000502e02004986 */ /* 0x0003e2000c101524 */
[C---:B------:R-:W-:Y:S02]  /*3ea0*/  ISETP.GT.AND P4, PT, R0.reuse, RZ, P2 ;  /* 0x000000ff0000720c */ /* 0x040fe40001784270 */
[----:B------:R-:W-:Y:S02]  /*3eb0*/  F2FP.F16.F32.PACK_AB R49, RZ, R49 ;  /* 0x00000031ff31723e */ /* 0x000fe400000000ff */
[----:B------:R-:W-:Y:S02]  /*3ec0*/  ISETP.GT.AND P2, PT, R0, 0x8, P2 ;  /* 0x000000080000780c */ /* 0x000fe40001744270 */
[----:B------:R-:W-:Y:S02]  /*3ed0*/  F2FP.F16.F32.PACK_AB R50, RZ, R50 ;  /* 0x00000032ff32723e */ /* 0x000fe400000000ff */
[----:B------:R-:W-:Y:S02]  /*3ee0*/  F2FP.F16.F32.PACK_AB R51, RZ, R51 ;  /* 0x00000033ff33723e */ /* 0x000fe400000000ff */
[----:B------:R-:W-:Y:S01]  /*3ef0*/  F2FP.F16.F32.PACK_AB R52, RZ, R52 ;  /* 0x00000034ff34723e */ /* 0x000fe200000000ff */
[----:B-1----:R-:W-:Y:S01]  /*3f00*/  @P5 IMAD.MOV.U32 R2, RZ, RZ, R6 ;  /* 0x000000ffff025224 */ /* 0x002fe200078e0006 */
[----:B------:R-:W-:Y:S01]  /*3f10*/  F2FP.F16.F32.PACK_AB R53, RZ, R53 ;  /* 0x00000035ff35723e */ /* 0x000fe200000000ff */
[----:B------:R-:W-:Y:S01]  /*3f20*/  @P5 IMAD.MOV.U32 R3, RZ, RZ, R7 ;  /* 0x000000ffff035224 */ /* 0x000fe200078e0007 */
[----:B------:R-:W-:-:S02]  /*3f30*/  F2FP.F16.F32.PACK_AB R54, RZ, R54 ;  /* 0x00000036ff36723e */ /* 0x000fc400000000ff */
[----:B------:R-:W-:Y:S02]  /*3f40*/  F2FP.F16.F32.PACK_AB R55, RZ, R55 ;  /* 0x00000037ff37723e */ /* 0x000fe400000000ff */
[----:B------:R1:W-:Y:S01]  /*3f50*/  @P5 STG.E.U16 desc[UR36][R2.64+0x52], R47 ;  /* 0x0000522f02005986 */ /* 0x0003e2000c101524 */
[C---:B------:R-:W-:Y:S02]  /*3f60*/  ISETP.GT.AND P5, PT, R0.reuse, RZ, P3 ;  /* 0x000000ff0000720c */ /* 0x040fe40001fa4270 */
[----:B------:R-:W-:-:S11]  /*3f70*/  ISETP.GT.AND P3, PT, R0, 0x8, P3 ;  /* 0x000000080000780c */ /* 0x000fd60001f64270 */
[----:B-1----:R-:W-:Y:S02]  /*3f80*/  @P5 IMAD.MOV.U32 R2, RZ, RZ, R4 ;  /* 0x000000ffff025224 */ /* 0x002fe400078e0004 */
[----:B------:R-:W-:-:S05]  /*3f90*/  @P5 IMAD.MOV.U32 R3, RZ, RZ, R5 ;  /* 0x000000ffff035224 */ /* 0x000fca00078e0005 */
[----:B------:R1:W-:Y:S01]  /*3fa0*/  @P5 STG.E.U16 desc[UR36][R2.64+0x60], R48 ;  /* 0x0000603002005986 */ /* 0x0003e2000c101524 */
[C---:B------:R-:W-:Y:S02]  /*3fb0*/  ISETP.GT.AND P5, PT, R0.reuse, RZ, P0 ;  /* 0x000000ff0000720c */ /* 0x040fe400007a4270 */
[----:B------:R-:W-:Y:S01]  /*3fc0*/  ISETP.GT.AND P0, PT, R0, 0x8, P0 ;  /* 0x000000080000780c */ /* 0x000fe20000704270 */
[----:B-1----:R-:W-:Y:S02]  /*3fd0*/  @P4 IMAD.MOV.U32 R2, RZ, RZ, R4 ;  /* 0x000000ffff024224 */ /* 0x002fe400078e0004 */
[----:B------:R-:W-:-:S05]  /*3fe0*/  @P4 IMAD.MOV.U32 R3, RZ, RZ, R5 ;  /* 0x000000ffff034224 */ /* 0x000fca00078e0005 */
[----:B------:R1:W-:Y:S01]  /*3ff0*/  @P4 STG.E.U16 desc[UR36][R2.64+0x62], R49 ;  /* 0x0000623102004986 */ /* 0x0003e2000c101524 */
[C---:B------:R-:W-:Y:S02]  /*4000*/  ISETP.GT.AND P4, PT, R0.reuse, RZ, P1 ;  /* 0x000000ff0000720c */ /* 0x040fe40000f84270 */
[----:B------:R-:W-:Y:S01]  /*4010*/  ISETP.GT.AND P1, PT, R0, 0x8, P1 ;  /* 0x000000080000780c */ /* 0x000fe20000f24270 */
[----:B-1----:R-:W-:Y:S02]  /*4020*/  @P3 IMAD.MOV.U32 R2, RZ, RZ, R6 ;  /* 0x000000ffff023224 */ /* 0x002fe400078e0006 */
[----:B------:R-:W-:-:S05]  /*4030*/  @P3 IMAD.MOV.U32 R3, RZ, RZ, R7 ;  /* 0x000000ffff033224 */ /* 0x000fca00078e0007 */
[----:B------:R1:W-:Y:S02]  /*4040*/  @P3 STG.E.U16 desc[UR36][R2.64+0x60], R50 ;  /* 0x0000603202003986 */ /* 0x0003e4000c101524 */
[----:B-1----:R-:W-:Y:S02]  /*4050*/  @P2 IMAD.MOV.U32 R2, RZ, RZ, R6 ;  /* 0x000000ffff022224 */ /* 0x002fe400078e0006 */
[----:B------:R-:W-:-:S05]  /*4060*/  @P2 IMAD.MOV.U32 R3, RZ, RZ, R7 ;  /* 0x000000ffff032224 */ /* 0x000fca00078e0007 */
[----:B------:R1:W-:Y:S02]  /*4070*/  @P2 STG.E.U16 desc[UR36][R2.64+0x62], R51 ;  /* 0x0000623302002986 */ /* 0x0003e4000c101524 */
[----:B-1----:R-:W-:Y:S02]  /*4080*/  @P4 IMAD.MOV.U32 R2, RZ, RZ, R4 ;  /* 0x000000ffff024224 */ /* 0x002fe400078e0004 */
[----:B------:R-:W-:-:S05]  /*4090*/  @P4 IMAD.MOV.U32 R3, RZ, RZ, R5 ;  /* 0x000000ffff034224 */ /* 0x000fca00078e0005 */
[----:B------:R1:W-:Y:S04]  /*40a0*/  @P4 STG.E.U16 desc[UR36][R2.64+0x70], R52 ;  /* 0x0000703402004986 */ /* 0x0003e8000c101524 */
[----:B------:R2:W-:Y:S01]  /*40b0*/  @P5 STG.E.U16 desc[UR36][R4.64+0x72], R53 ;  /* 0x0000723504005986 */ /* 0x0005e2000c101524 */
[----:B-1----:R-:W-:Y:S02]  /*40c0*/  @P1 IMAD.MOV.U32 R2, RZ, RZ, R6 ;  /* 0x000000ffff021224 */ /* 0x002fe400078e0006 */
[----:B------:R-:W-:-:S05]  /*40d0*/  @P1 IMAD.MOV.U32 R3, RZ, RZ, R7 ;  /* 0x000000ffff031224 */ /* 0x000fca00078e0007 */
[----:B------:R2:W-:Y:S04]  /*40e0*/  @P1 STG.E.U16 desc[UR36][R2.64+0x70], R54 ;  /* 0x0000703602001986 */ /* 0x0005e8000c101524 */
[----:B------:R2:W-:Y:S02]  /*40f0*/  @P0 STG.E.U16 desc[UR36][R6.64+0x72], R55 ;  /* 0x0000723706000986 */ /* 0x0005e4000c101524 */
.L_x_94:
[----:B------:R-:W-:Y:S05]  /*4100*/  BSYNC B0 ;  /* 0x0000000000007941 */ /* 0x000fea0003800000 */
.L_x_32:
[----:B0-2---:R-:W2:Y:S01]  /*4110*/  LDL.64 R2, [R1] ;  /* 0x0000000001027983 */ /* 0x005ea20000100a00 */
[----:B------:R-:W-:Y:S01]  /*4120*/  ULDC.64 UR4, c[0x0][0x650] ;  /* 0x0001940000047ab9 */ /* 0x000fe20000000a00 */
[----:B------:R0:W-:Y:S01]  /*4130*/  SYNCS.ARRIVE.TRANS64.A1T0 RZ, [R64+UR47], RZ ;  /* 0x000000ff40ff79a7 */ /* 0x0001e2000810002f */
[----:B------:R-:W-:Y:S01]  /*4140*/  PRMT R0, RZ, 0x7610, R0 ;  /* 0x00007610ff007816 */ /* 0x000fe20000000000 */
[----:B-----5:R-:W-:Y:S02]  /*4150*/  IMAD.MOV.U32 R19, RZ, RZ, -0x1 ;  /* 0xffffffffff137424 */ /* 0x020fe400078e00ff */
[----:B------:R-:W-:Y:S01]  /*4160*/  IMAD.MOV.U32 R22, RZ, RZ, -0x1 ;  /* 0xffffffffff167424 */ /* 0x000fe200078e00ff */
[----:B--2---:R-:W-:-:S04]  /*4170*/  LEA R18, P0, R2, R18, 0x1 ;  /* 0x0000001202127211 */ /* 0x004fc800078008ff */
[----:B------:R-:W-:Y:S01]  /*4180*/  LEA.HI.X R17, R2, R17, R23, 0x1, P0 ;  /* 0x0000001102117211 */ /* 0x000fe200000f0c17 */
[----:B------:R-:W-:Y:S01]  /*4190*/  IMAD.MOV.U32 R2, RZ, RZ, -0x1 ;  /* 0xffffffffff027424 */ /* 0x000fe200078e00ff */
[----:B------:R-:W-:-:S04]  /*41a0*/  ISETP.GE.U32.AND P0, PT, R18, UR4, PT ;  /* 0x0000000412007c0c */ /* 0x000fc8000bf06070 */
[----:B------:R-:W-:-:S13]  /*41b0*/  ISETP.GE.U32.AND.EX P0, PT, R17, UR5, PT, P0 ;  /* 0x0000000511007c0c */ /* 0x000fda000bf06100 */
[----:B0-----:R-:W-:Y:S05]  /*41c0*/  @P0 BRA `(.L_x_95) ;  /* 0x0000000400700947 */ /* 0x001fea0003800000 */
[----:B-1----:R-:W0:Y:S01]  /*41d0*/  S2R R10, SR_CTAID.X ;  /* 0x00000000000a7919 */ /* 0x002e220000002500 */
[----:B---34-:R-:W1:Y:S01]  /*41e0*/  LDC.64 R8, c[0x0][0x628] ;  /* 0x00018a00ff087b82 */ /* 0x018e620000000a00 */
[----:B------:R-:W-:Y:S01]  /*41f0*/  ULDC UR4, c[0x0][0x150] ;  /* 0x0000540000047ab9 */ /* 0x000fe20000000800 */
[----:B------:R-:W-:Y:S01]  /*4200*/  IMAD.MOV.U32 R6, RZ, RZ, R18 ;  /* 0x000000ffff067224 */ /* 0x000fe200078e0012 */
[----:B------:R-:W2:Y:S01]  /*4210*/  S2R R20, SR_CTAID.Y ;  /* 0x0000000000147919 */ /* 0x000ea20000002600 */
[----:B------:R-:W-:-:S04]  /*4220*/  IMAD.MOV.U32 R7, RZ, RZ, R17 ;  /* 0x000000ffff077224 */ /* 0x000fc800078e0011 */
[----:B------:R-:W3:Y:S08]  /*4230*/  LDC R15, c[0x0][0x144] ;  /* 0x00005100ff0f7b82 */ /* 0x000ef00000000800 */
[----:B------:R-:W4:Y:S08]  /*4240*/  LDC R0, c[0x0][0x630] ;  /* 0x00018c00ff007b82 */ /* 0x000f300000000800 */
[----:B------:R-:W2:Y:S01]  /*4250*/  LDC.64 R12, c[0x0][0x620] ;  /* 0x00018800ff0c7b82 */ /* 0x000ea20000000a00 */
[----:B-1----:R-:W-:-:S04]  /*4260*/  ISETP.NE.U32.AND P0, PT, R8, RZ, PT ;  /* 0x000000ff0800720c */ /* 0x002fc80003f05070 */
[----:B------:R-:W-:Y:S02]  /*4270*/  ISETP.NE.AND.EX P0, PT, R9, RZ, PT, P0 ;  /* 0x000000ff0900720c */ /* 0x000fe40003f05300 */
[----:B0-----:R-:W-:-:S05]  /*4280*/  I2FP.F32.U32 R2, R10 ;  /* 0x0000000a00027245 */ /* 0x001fca0000201000 */
[----:B------:R-:W-:-:S04]  /*4290*/  FMUL R2, R2, UR4 ;  /* 0x0000000402027c20 */ /* 0x000fc80008400000 */
[----:B------:R0:W1:Y:S02]  /*42a0*/  F2I.U32.TRUNC.NTZ R14, R2 ;  /* 0x00000002000e7305 */ /* 0x000064000020f000 */
[----:B---34-:R-:W-:Y:S05]  /*42b0*/  @!P0 BRA `(.L_x_96) ;  /* 0x0000000000288947 */ /* 0x018fea0003800000 */
[----:B------:R-:W3:Y:S02]  /*42c0*/  LDC R3, c[0x0][0x634] ;  /* 0x00018d00ff037b82 */ /* 0x000ee40000000800 */
[----:B---3--:R-:W-:-:S05]  /*42d0*/  IADD3 R7, P0, R18, R3, RZ ;  /* 0x0000000312077210 */ /* 0x008fca0007f1e0ff */
[----:B------:R-:W-:-:S04]  /*42e0*/  IMAD.X R11, RZ, RZ, R17, P0 ;  /* 0x000000ffff0b7224 */ /* 0x000fc800000e0611 */
[----:B0-----:R-:W-:-:S04]  /*42f0*/  IMAD.WIDE.U32 R2, R11, R8, RZ ;  /* 0x000000080b027225 */ /* 0x001fc800078e00ff */
[----:B------:R-:W-:-:S04]  /*4300*/  IMAD.WIDE.U32 R4, P0, R7, R9, R2 ;  /* 0x0000000907047225 */ /* 0x000fc80007800002 */
[----:B------:R-:W-:-:S04]  /*4310*/  IMAD.WIDE.U32 R2, R7, R8, RZ ;  /* 0x0000000807027225 */ /* 0x000fc800078e00ff */
[----:B------:R-:W-:Y:S01]  /*4320*/  IMAD.X R7, RZ, RZ, RZ, P0 ;  /* 0x000000ffff077224 */ /* 0x000fe200000e06ff */
[----:B------:R-:W-:Y:S01]  /*4330*/  IADD3 RZ, P0, R3, R4, RZ ;  /* 0x0000000403ff7210 */ /* 0x000fe20007f1e0ff */
[----:B------:R-:W-:-:S04]  /*4340*/  IMAD.MOV.U32 R6, RZ, RZ, R5 ;  /* 0x000000ffff067224 */ /* 0x000fc800078e0005 */
[----:B------:R-:W-:-:S08]  /*4350*/  IMAD.WIDE.U32.X R6, R11, R9, R6, P0 ;  /* 0x000000090b067225 */ /* 0x000fd000000e0406 */
.L_x_96:
[----:B------:R-:W3:Y:S01]  /*4360*/  LDC.64 R26, c[0x0][0x640] ;  /* 0x00019000ff1a7b82 */ /* 0x000ee20000000a00 */
[-C--:B------:R-:W-:Y:S01]  /*4370*/  SHF.R.U64 R11, R6, R0.reuse, R7 ;  /* 0x00000000060b7219 */ /* 0x080fe20000001207 */
[----:B------:R-:W-:Y:S01]  /*4380*/  IMAD.MOV.U32 R19, RZ, RZ, R17 ;  /* 0x000000ffff137224 */ /* 0x000fe200078e0011 */
[----:B------:R-:W-:Y:S01]  /*4390*/  SHF.R.U32.HI R0, RZ, R0, R7 ;  /* 0x00000000ff007219 */ /* 0x000fe20000011607 */
[----:B-1----:R-:W-:Y:S01]  /*43a0*/  IMAD.MOV R14, RZ, RZ, -R14 ;  /* 0x000000ffff0e7224 */ /* 0x002fe200078e0a0e */
[----:B------:R-:W-:Y:S01]  /*43b0*/  IADD3 R5, P0, RZ, -R11, RZ ;  /* 0x8000000bff057210 */ /* 0x000fe20007f1e0ff */
[----:B------:R-:W-:Y:S01]  /*43c0*/  ULDC UR4, c[0x0][0x154] ;  /* 0x0000550000047ab9 */ /* 0x000fe20000000800 */
[----:B------:R-:W-:Y:S01]  /*43d0*/  IMAD.MOV.U32 R7, RZ, RZ, 0x1 ;  /* 0x00000001ff077424 */ /* 0x000fe200078e00ff */
[----:B------:R-:W1:Y:S01]  /*43e0*/  LDC R4, c[0x0][0x618] ;  /* 0x00018600ff047b82 */ /* 0x000e620000000800 */
[----:B------:R-:W-:Y:S02]  /*43f0*/  IMAD R22, R15, R14, R10 ;  /* 0x0000000e0f167224 */ /* 0x000fe400078e020a */
[----:B------:R-:W-:-:S04]  /*4400*/  IMAD.X R3, RZ, RZ, ~R0, P0 ;  /* 0x000000ffff037224 */ /* 0x000fc800000e0e00 */
[-C--:B--2---:R-:W-:Y:S01]  /*4410*/  IMAD R0, R3, R12.reuse, RZ ;  /* 0x0000000c03007224 */ /* 0x084fe200078e02ff */
[----:B------:R-:W2:Y:S01]  /*4420*/  LDC R6, c[0x0][0x608] ;  /* 0x00018200ff067b82 */ /* 0x000ea20000000800 */
[----:B0-----:R-:W-:-:S04]  /*4430*/  IMAD.WIDE.U32 R2, R5, R12, R18 ;  /* 0x0000000c05027225 */ /* 0x001fc800078e0012 */
[----:B------:R-:W-:Y:S01]  /*4440*/  IMAD R5, R5, R13, R0 ;  /* 0x0000000d05057224 */ /* 0x000fe200078e0200 */
[----:B------:R-:W-:Y:S02]  /*4450*/  I2FP.F32.U32 R0, R20 ;  /* 0x0000001400007245 */ /* 0x000fe40000201000 */
[----:B------:R-:W0:Y:S01]  /*4460*/  LDC R24, c[0x0][0x658] ;  /* 0x00019600ff187b82 */ /* 0x000e220000000800 */
[----:B------:R-:W-:Y:S01]  /*4470*/  IMAD.IADD R3, R3, 0x1, R5 ;  /* 0x0000000103037824 */ /* 0x000fe200078e0205 */
[----:B---3--:R-:W-:Y:S01]  /*4480*/  ISETP.NE.U32.AND P0, PT, R26, RZ, PT ;  /* 0x000000ff1a00720c */ /* 0x008fe20003f05070 */
[----:B------:R-:W-:Y:S01]  /*4490*/  FMUL R0, R0, UR4 ;  /* 0x0000000400007c20 */ /* 0x000fe20008400000 */
[----:B------:R-:W-:Y:S02]  /*44a0*/  IMAD.MOV.U32 R5, RZ, RZ, -0x1 ;  /* 0xffffffffff057424 */ /* 0x000fe400078e00ff */
[----:B------:R-:W-:Y:S01]  /*44b0*/  ISETP.NE.AND.EX P0, PT, R27, RZ, PT, P0 ;  /* 0x000000ff1b00720c */ /* 0x000fe20003f05300 */
[----:B------:R3:W4:Y:S01]  /*44c0*/  F2I.U32.TRUNC.NTZ R12, R0 ;  /* 0x00000000000c7305 */ /* 0x000722000020f000 */
[----:B------:R-:W3:Y:S01]  /*44d0*/  LDC R15, c[0x0][0x148] ;  /* 0x00005200ff0f7b82 */ /* 0x000ee20000000800 */
[----:B-1----:R-:W-:-:S02]  /*44e0*/  SHF.R.U64 R10, R2, R4, R3 ;  /* 0x00000004020a7219 */ /* 0x002fc40000001203 */
[----:B------:R-:W-:-:S05]  /*44f0*/  SHF.R.U32.HI R3, RZ, R4, R3 ;  /* 0x00000004ff037219 */ /* 0x000fca0000011603 */
[----:B------:R-:W1:Y:S01]  /*4500*/  LDC R14, c[0x0][0x600] ;  /* 0x00018000ff0e7b82 */ /* 0x000e620000000800 */
[-CC-:B--2---:R-:W-:Y:S02]  /*4510*/  SHF.R.U64 R8, R10, R6.reuse, R3.reuse ;  /* 0x000000060a087219 */ /* 0x184fe40000001203 */
[----:B------:R-:W-:-:S05]  /*4520*/  SHF.R.U32.HI R3, RZ, R6, R3 ;  /* 0x00000006ff037219 */ /* 0x000fca0000011603 */
[----:B------:R-:W2:Y:S01]  /*4530*/  LDC R21, c[0x0][0x648] ;  /* 0x00019200ff157b82 */ /* 0x000ea20000000800 */
[-CC-:B0-----:R-:W-:Y:S02]  /*4540*/  SHF.R.U64 R13, R8, R24.reuse, R3.reuse ;  /* 0x00000018080d7219 */ /* 0x181fe40000001203 */
[-C--:B------:R-:W-:Y:S02]  /*4550*/  SHF.L.U32 R5, R5, R24.reuse, RZ ;  /* 0x0000001805057219 */ /* 0x080fe400000006ff */
[-C--:B------:R-:W-:Y:S01]  /*4560*/  SHF.R.U32.HI R3, RZ, R24.reuse, R3 ;  /* 0x00000018ff037219 */ /* 0x080fe20000011603 */
[----:B------:R-:W-:Y:S01]  /*4570*/  IMAD.MOV.U32 R2, RZ, RZ, R13 ;  /* 0x000000ffff027224 */ /* 0x000fe200078e000d */
[----:B------:R-:W-:Y:S01]  /*4580*/  SHF.L.U32 R24, R7, R24, RZ ;  /* 0x0000001807187219 */ /* 0x000fe200000006ff */
[----:B------:R-:W0:Y:S01]  /*4590*/  LDC R25, c[0x0][0x638] ;  /* 0x00018e00ff197b82 */ /* 0x000e220000000800 */
[----:B------:R-:W-:-:S07]  /*45a0*/  LOP3.LUT R19, RZ, R5, RZ, 0x33, !PT ;  /* 0x00000005ff137212 */ /* 0x000fce00078e33ff */
[----:B------:R-:W0:Y:S01]  /*45b0*/  LDC R28, c[0x0][0x610] ;  /* 0x00018400ff1c7b82 */ /* 0x000e220000000800 */
[----:B----4-:R-:W-:Y:S05]  /*45c0*/  @!P0 BRA `(.L_x_97) ;  /* 0x0000000000288947 */ /* 0x010fea0003800000 */
[----:B---3--:R-:W3:Y:S02]  /*45d0*/  LDC R0, c[0x0][0x64c] ;  /* 0x00019300ff007b82 */ /* 0x008ee40000000800 */
[----:B---3--:R-:W-:-:S05]  /*45e0*/  IADD3 R7, P0, R13, R0, RZ ;  /* 0x000000000d077210 */ /* 0x008fca0007f1e0ff */
        /* <DEDUP_REMOVED lines=8> */
.L_x_97:
[----:B------:R-:W4:Y:S01]  /*4670*/  LDC R4, c[0x0][0x65c] ;  /* 0x00019700ff047b82 */ /* 0x000f220000000800 */
[----:B--23--:R-:W-:Y:S01]  /*4680*/  SHF.R.U64 R0, R2, R21, R3 ;  /* 0x0000001502007219 */ /* 0x00cfe20000001203 */
[----:B-1----:R-:W-:Y:S01]  /*4690*/  VIADD R3, R14, 0xffffffff ;  /* 0xffffffff0e037836 */ /* 0x002fe20000000000 */
[----:B------:R-:W-:Y:S01]  /*46a0*/  LOP3.LUT R19, R8, R19, RZ, 0xc0, !PT ;  /* 0x0000001308137212 */ /* 0x000fe200078ec0ff */
[----:B------:R-:W-:Y:S02]  /*46b0*/  IMAD.MOV R12, RZ, RZ, -R12 ;  /* 0x000000ffff0c7224 */ /* 0x000fe400078e0a0c */
[----:B------:R-:W-:Y:S01]  /*46c0*/  IMAD.MOV R2, RZ, RZ, -R0 ;  /* 0x000000ffff027224 */ /* 0x000fe200078e0a00 */
[----:B------:R-:W-:Y:S01]  /*46d0*/  LOP3.LUT R3, R10, R3, RZ, 0xc0, !PT ;  /* 0x000000030a037212 */ /* 0x000fe200078ec0ff */
[----:B------:R-:W-:Y:S02]  /*46e0*/  IMAD R19, R24, R0, R19 ;  /* 0x0000000018137224 */ /* 0x000fe400078e0213 */
[----:B0-----:R-:W-:-:S04]  /*46f0*/  IMAD R0, R2, R25, R13 ;  /* 0x0000001902007224 */ /* 0x001fc800078e020d */
[----:B------:R-:W-:Y:S01]  /*4700*/  IMAD R2, R0, R14, R3 ;  /* 0x0000000e00027224 */ /* 0x000fe200078e0203 */
[----:B----4-:R-:W-:Y:S01]  /*4710*/  ISETP.NE.AND P0, PT, R4, 0x1, PT ;  /* 0x000000010400780c */ /* 0x010fe20003f05270 */
[----:B------:R-:W-:-:S05]  /*4720*/  IMAD.MOV.U32 R4, RZ, RZ, 0x1 ;  /* 0x00000001ff047424 */ /* 0x000fca00078e00ff */
[----:B------:R-:W-:-:S07]  /*4730*/  PRMT R0, R4, 0x7610, R0 ;  /* 0x0000761004007816 */ /* 0x000fce0000000000 */
[----:B------:R-:W-:-:S04]  /*4740*/  @P0 IMAD R22, R15, R12, R20 ;  /* 0x0000000c0f160224 */ /* 0x000fc800078e0214 */
[----:B------:R-:W-:-:S05]  /*4750*/  IMAD R19, R19, R28, R22 ;  /* 0x0000001c13137224 */ /* 0x000fca00078e0216 */
[----:B------:R-:W-:Y:S02]  /*4760*/  SEL R22, R2, R19, !P0 ;  /* 0x0000001302167207 */ /* 0x000fe40004000000 */
[----:B------:R-:W-:Y:S01]  /*4770*/  SEL R19, R19, R2, !P0 ;  /* 0x0000000213137207 */ /* 0x000fe20004000000 */
[----:B------:R-:W-:-:S07]  /*4780*/  IMAD.MOV.U32 R2, RZ, RZ, R11 ;  /* 0x000000ffff027224 */ /* 0x000fce00078e000b */
.L_x_95:
[----:B------:R-:W-:Y:S02]  /*4790*/  LOP3.LUT P0, RZ, R0, 0xff, RZ, 0xc0, !PT ;  /* 0x000000ff00ff7812 */ /* 0x000fe4000780c0ff */
[----:B------:R-:W-:-:S11]  /*47a0*/  LOP3.LUT R71, R71, 0x1, RZ, 0x3c, !PT ;  /* 0x0000000147477812 */ /* 0x000fd600078e3cff */
[----:B------:R-:W-:Y:S05]  /*47b0*/  @P0 BRA `(.L_x_98) ;  /* 0xffffffcc00440947 */ /* 0x000fea000383ffff */
[----:B------:R-:W-:Y:S05]  /*47c0*/  EXIT ;  /* 0x000000000000794d */ /* 0x000fea0003800000 */
.L_x_13:
[----:B------:R-:W-:-:S08]  /*47d0*/  ISETP.NE.AND P0, PT, R0, RZ, PT ;  /* 0x000000ff0000720c */ /* 0x000fd00003f05270 */
[----:B0-----:R-:W0:-:S00]  /*47e0*/  USETMAXREG.DEALLOC.CTAPOOL 0x28 ;  /* 0x00000028000079c8 */ /* 0x001e0000080e0500 */
[----:B------:R-:W-:Y:S05]  /*47f0*/  @P0 EXIT ;  /* 0x000000000000094d */ /* 0x000fea0003800000 */
[----:B0-----:R-:W-:Y:S01]  /*4800*/  LOP3.LUT P0, RZ, R8, 0xff, RZ, 0xc0, !PT ;  /* 0x000000ff08ff7812 */ /* 0x001fe2000780c0ff */
[----:B------:R-:W-:Y:S02]  /*4810*/  IMAD.MOV.U32 R0, RZ, RZ, 0x1 ;  /* 0x00000001ff007424 */ /* 0x000fe400078e00ff */
[----:B------:R-:W-:-:S10]  /*4820*/  IMAD.MOV.U32 R7, RZ, RZ, RZ ;  /* 0x000000ffff077224 */ /* 0x000fd400078e00ff */
[----:B------:R-:W-:Y:S05]  /*4830*/  @!P0 BRA `(.L_x_99) ;  /* 0x0000000c00148947 */ /* 0x000fea0003800000 */
[----:B------:R-:W-:Y:S01]  /*4840*/  LOP3.LUT P0, RZ, R4, 0x1f, RZ, 0xc0, !PT ;  /* 0x0000001f04ff7812 */ /* 0x000fe2000780c0ff */
[----:B------:R-:W-:Y:S01]  /*4850*/  ULDC UR5, c[0x0][0x658] ;  /* 0x0001960000057ab9 */ /* 0x000fe20000000800 */
[----:B------:R-:W-:Y:S01]  /*4860*/  UMOV UR6, 0xffffffff ;  /* 0xffffffff00067882 */ /* 0x000fe20000000000 */
[----:B------:R-:W-:Y:S01]  /*4870*/  BSSY B0, `(.L_x_99) ;  /* 0x00000c1000007945 */ /* 0x000fe20003800000 */
[----:B------:R-:W-:Y:S01]  /*4880*/  USHF.L.U32 UR6, UR6, UR5, URZ ;  /* 0x0000000506067299 */ /* 0x000fe2000800063f */
[C---:B------:R-:W-:Y:S01]  /*4890*/  ISETP.NE.AND P2, PT, R3.reuse, RZ, PT ;  /* 0x000000ff0300720c */ /* 0x040fe20003f45270 */
[----:B------:R-:W-:Y:S01]  /*48a0*/  IMAD.MOV.U32 R8, RZ, RZ, 0x1 ;  /* 0x00000001ff087424 */ /* 0x000fe200078e00ff */
[----:B------:R-:W-:Y:S01]  /*48b0*/  ISETP.NE.OR P0, PT, R3, RZ, !P0 ;  /* 0x000000ff0300720c */ /* 0x000fe20004705670 */
[----:B------:R-:W-:Y:S01]  /*48c0*/  IMAD.MOV.U32 R0, RZ, RZ, 0x1 ;  /* 0x00000001ff007424 */ /* 0x000fe200078e00ff */
[----:B------:R-:W-:Y:S01]  /*48d0*/  LOP3.LUT R6, R16, 0x2, RZ, 0xfc, !PT ;  /* 0x0000000210067812 */ /* 0x000fe200078efcff */
[----:B------:R-:W-:Y:S01]  /*48e0*/  IMAD.MOV.U32 R7, RZ, RZ, RZ ;  /* 0x000000ffff077224 */ /* 0x000fe200078e00ff */
[----:B------:R-:W-:Y:S01]  /*48f0*/  ULDC UR4, c[0x0][0x600] ;  /* 0x0001800000047ab9 */ /* 0x000fe20000000800 */
[----:B------:R-:W-:Y:S01]  /*4900*/  UMOV UR7, 0x1 ;  /* 0x0000000100077882 */ /* 0x000fe20000000000 */
[----:B------:R-:W-:-:S02]  /*4910*/  UIADD3 UR19, UR40, 0x1, URZ ;  /* 0x0000000128137890 */ /* 0x000fc4000fffe03f */
[----:B------:R-:W-:Y:S02]  /*4920*/  UIADD3 UR15, UR4, -0x1, URZ ;  /* 0xffffffff040f7890 */ /* 0x000fe4000fffe03f */
[----:B------:R-:W-:Y:S02]  /*4930*/  USHF.L.U32 UR17, UR7, UR5, URZ ;  /* 0x0000000507117299 */ /* 0x000fe4000800063f */
[----:B------:R-:W-:Y:S01]  /*4940*/  ULOP3.LUT UR16, URZ, UR6, URZ, 0x33, !UPT ;  /* 0x000000063f107292 */ /* 0x000fe2000f8e333f */
[----:B------:R-:W-:-:S11]  /*4950*/  ULDC.64 UR20, c[0x0][0x198] ;  /* 0x0000660000147ab9 */ /* 0x000fd60000000a00 */
.L_x_111:
[----:B------:R-:W-:-:S03]  /*4960*/  UMOV UR4, 0xffffffff ;  /* 0xffffffff00047882 */ /* 0x000fc60000000000 */
[----:B------:R-:W-:Y:S05]  /*4970*/  BRA.DIV UR4, `(.L_x_100) ;  /* 0x0000000e04fc7947 */ /* 0x000fea000b800000 */
[----:B------:R-:W-:-:S13]  /*4980*/  ELECT P6, URZ, PT ;  /* 0x00000000003f782f */ /* 0x000fda00038c0000 */
.L_x_125:
[----:B------:R-:W0:Y:S01]  /*4990*/  LDC R3, c[0x0][0x28c] ;  /* 0x0000a300ff037b82 */ /* 0x000e220000000800 */
[----:B------:R-:W-:Y:S01]  /*49a0*/  BSSY B1, `(.L_x_101) ;  /* 0x0000035000017945 */ /* 0x000fe20003800000 */
[----:B0-----:R-:W-:-:S13]  /*49b0*/  ISETP.LT.OR P6, PT, R3, 0x1, !P6 ;  /* 0x000000010300780c */ /* 0x001fda00077c1670 */
[----:B------:R-:W-:Y:S05]  /*49c0*/  @P6 BRA `(.L_x_102) ;  /* 0x0000000000c86947 */ /* 0x000fea0003800000 */
[----:B------:R-:W-:Y:S02]  /*49d0*/  IMAD.SHL.U32 R22, R22, 0x40, RZ ;  /* 0x0000004016167824 */ /* 0x000fe400078e00ff */
[----:B------:R-:W-:Y:S02]  /*49e0*/  IMAD.SHL.U32 R19, R19, 0x40, RZ ;  /* 0x0000004013137824 */ /* 0x000fe400078e00ff */
[----:B------:R-:W-:Y:S02]  /*49f0*/  IMAD.MOV.U32 R12, RZ, RZ, RZ ;  /* 0x000000ffff0c7224 */ /* 0x000fe400078e00ff */
[----:B------:R-:W-:Y:S02]  /*4a00*/  IMAD.U32 R13, RZ, RZ, UR19 ;  /* 0x00000013ff0d7e24 */ /* 0x000fe4000f8e00ff */
[----:B------:R-:W-:Y:S02]  /*4a10*/  IMAD.MOV.U32 R3, RZ, RZ, R0 ;  /* 0x000000ffff037224 */ /* 0x000fe400078e0000 */
[----:B------:R-:W-:-:S07]  /*4a20*/  IMAD.MOV.U32 R4, RZ, RZ, R7 ;  /* 0x000000ffff047224 */ /* 0x000fce00078e0007 */
.L_x_106:
[----:B------:R-:W0:Y:S01]  /*4a30*/  S2R R10, SR_CgaCtaId ;  /* 0x00000000000a7919 */ /* 0x000e220000008800 */
[----:B------:R-:W-:Y:S01]  /*4a40*/  MOV R5, 0x400 ;  /* 0x0000040000057802 */ /* 0x000fe20000000f00 */
[----:B------:R-:W1:Y:S03]  /*4a50*/  @!P2 LDC R9, c[0x0][0x500] ;  /* 0x00014000ff09ab82 */ /* 0x000e660000000800 */
[----:B0-----:R-:W-:Y:S02]  /*4a60*/  LEA R11, R10, R5, 0x18 ;  /* 0x000000050a0b7211 */ /* 0x001fe400078ec0ff */
[----:B------:R-:W-:-:S03]  /*4a70*/  SHF.L.U32 R5, R3, 0x1f, RZ ;  /* 0x0000001f03057819 */ /* 0x000fc600000006ff */
[----:B------:R-:W-:-:S04]  /*4a80*/  IMAD R10, R4, 0x8, R11 ;  /* 0x00000008040a7824 */ /* 0x000fc800078e020b */
[----:B------:R-:W0:Y:S02]  /*4a90*/  SYNCS.PHASECHK.TRANS64.TRYWAIT P1, [R10+URZ+0x28], R5 ;  /* 0x000028050a0075a7 */ /* 0x000e24000802017f */
[----:B01----:R-:W-:Y:S05]  /*4aa0*/  @!P1 BRA `(.L_x_103) ;  /* 0x0000000c00d09947 */ /* 0x003fea0003800000 */
.L_x_126:
[----:B0-----:R-:W-:Y:S01]  /*4ab0*/  PRMT R5, R6, 0x9910, RZ ;  /* 0x0000991006057816 */ /* 0x001fe200000000ff */
[----:B------:R0:W-:Y:S03]  /*4ac0*/  @!P2 SYNCS.ARRIVE.TRANS64 RZ, [R10+URZ], R9 ;  /* 0x000000090affa9a7 */ /* 0x0001e6000800003f */
[----:B------:R-:W-:-:S13]  /*4ad0*/  ISETP.NE.AND P1, PT, R5, 0x2, PT ;  /* 0x000000020500780c */ /* 0x000fda0003f25270 */
[----:B0-----:R-:W-:Y:S05]  /*4ae0*/  @P1 BRA `(.L_x_104) ;  /* 0x0000000000041947 */ /* 0x001fea0003800000 */
[----:B------:R-:W-:Y:S01]  /*4af0*/  BPT.TRAP 0x1 ;  /* 0x000000040000795c */ /* 0x000fe20000300000 */
.L_x_104:
[----:B------:R-:W-:Y:S05]  /*4b00*/  @P0 BRA `(.L_x_105) ;  /* 0x0000000000040947 */ /* 0x000fea0003800000 */
[----:B------:R-:W-:Y:S01]  /*4b10*/  BPT.TRAP 0x1 ;  /* 0x000000040000795c */ /* 0x000fe20000300000 */
.L_x_105:
[----:B------:R-:W-:Y:S01]  /*4b20*/  IMAD R11, R4, 0x1000, R11 ;  /* 0x00001000040b7824 */ /* 0x000fe200078e020b */
[----:B------:R-:W-:Y:S01]  /*4b30*/  R2UR UR9, R10 ;  /* 0x000000000a0972ca */ /* 0x000fe200000e0000 */
[----:B------:R-:W-:Y:S01]  /*4b40*/  VIADD R13, R13, 0xffffffff ;  /* 0xffffffff0d0d7836 */ /* 0x000fe20000000000 */
[----:B------:R-:W-:Y:S01]  /*4b50*/  UIADD3 UR4, UP0, UR20, 0xf0, URZ ;  /* 0x000000f014047890 */ /* 0x000fe2000ff1e03f */
[----:B------:R-:W-:Y:S01]  /*4b60*/  R2UR UR11, R19 ;  /* 0x00000000130b72ca */ /* 0x000fe200000e0000 */
[----:B------:R-:W-:Y:S01]  /*4b70*/  UIADD3 UR22, UP1, UR20, 0x1f0, URZ ;  /* 0x000001f014167890 */ /* 0x000fe2000ff3e03f */
[----:B------:R-:W-:Y:S01]  /*4b80*/  R2UR UR8, R11 ;  /* 0x000000000b0872ca */ /* 0x000fe200000e0000 */
[----:B------:R-:W-:Y:S01]  /*4b90*/  UIADD3.X UR5, URZ, UR21, URZ, UP0, !UPT ;  /* 0x000000153f057290 */ /* 0x000fe200087fe43f */
[----:B------:R-:W-:Y:S01]  /*4ba0*/  R2UR UR10, R12 ;  /* 0x000000000c0a72ca */ /* 0x000fe200000e0000 */
[----:B------:R-:W-:Y:S01]  /*4bb0*/  VIADD R4, R4, 0x1 ;  /* 0x0000000104047836 */ /* 0x000fe20000000000 */
[----:B------:R-:W-:Y:S01]  /*4bc0*/  R2UR UR12, R2 ;  /* 0x00000000020c72ca */ /* 0x000fe200000e0000 */
[----:B------:R-:W-:Y:S01]  /*4bd0*/  UIADD3.X UR23, URZ, UR21, URZ, UP1, !UPT ;  /* 0x000000153f177290 */ /* 0x000fe20008ffe43f */
[----:B------:R-:W-:Y:S01]  /*4be0*/  R2UR UR18, R22 ;  /* 0x00000000161272ca */ /* 0x000fe200000e0000 */
[----:B------:R-:W-:Y:S01]  /*4bf0*/  UMOV UR6, 0x0 ;  /* 0x0000000000067882 */ /* 0x000fe20000000000 */
[----:B------:R-:W-:Y:S01]  /*4c00*/  ISETP.GT.AND P3, PT, R13, 0x1, PT ;  /* 0x000000010d00780c */ /* 0x000fe20003f64270 */
[----:B------:R-:W-:Y:S01]  /*4c10*/  UMOV UR7, 0x10000000 ;  /* 0x1000000000077882 */ /* 0x000fe20000000000 */
[----:B------:R-:W-:Y:S01]  /*4c20*/  ISETP.NE.AND P1, PT, R4, 0x5, PT ;  /* 0x000000050400780c */ /* 0x000fe20003f25270 */
[----:B------:R-:W-:-:S02]  /*4c30*/  VIADD R12, R12, 0x20 ;  /* 0x000000200c0c7836 */ /* 0x000fc40000000000 */
[----:B------:R-:W-:Y:S01]  /*4c40*/  UIADD3 UR13, UR8, 0x180, URZ ;  /* 0x00000180080d7890 */ /* 0x000fe2000fffe03f */
[----:B------:R-:W-:Y:S01]  /*4c50*/  SEL R10, RZ, 0x1, P1 ;  /* 0x00000001ff0a7807 */ /* 0x000fe20000800000 */
[----:B------:R-:W-:Y:S01]  /*4c60*/  UIADD3 UR14, UR8, 0x5180, URZ ;  /* 0x00005180080e7890 */ /* 0x000fe2000fffe03f */
[----:B------:R-:W-:Y:S02]  /*4c70*/  SEL R4, R4, RZ, P1 ;  /* 0x000000ff04047207 */ /* 0x000fe40000800000 */
[----:B------:R-:W-:Y:S02]  /*4c80*/  LOP3.LUT R3, R3, R10, RZ, 0x3c, !PT ;  /* 0x0000000a03037212 */ /* 0x000fe400078e3cff */
[----:B------:R-:W-:Y:S02]  /*4c90*/  UMOV UR8, UR13 ;  /* 0x0000000d00087c82 */ /* 0x000fe40008000000 */
[----:B------:R0:W-:Y:S02]  /*4ca0*/  UTMALDG.3D [UR8], [UR4], desc[UR6] ;  /* 0x00000608040075b4 */ /* 0x0001e40008011000 */
[----:B0-----:R-:W-:Y:S01]  /*4cb0*/  UMOV UR8, UR14 ;  /* 0x0000000e00087c82 */ /* 0x001fe20008000000 */
[----:B------:R-:W-:-:S02]  /*4cc0*/  UMOV UR11, UR18 ;  /* 0x00000012000b7c82 */ /* 0x000fc40008000000 */
[----:B------:R0:W-:Y:S02]  /*4cd0*/  UTMALDG.3D [UR8], [UR22], desc[UR6] ;  /* 0x00000608160075b4 */ /* 0x0001e40008011000 */
[----:B0-----:R-:W-:Y:S05]  /*4ce0*/  @P3 BRA `(.L_x_106) ;  /* 0xfffffffc00503947 */ /* 0x001fea000383ffff */
.L_x_102:
[----:B------:R-:W-:Y:S05]  /*4cf0*/  BSYNC B1 ;  /* 0x0000000000017941 */ /* 0x000fea0003800000 */
.L_x_101:
[----:B------:R-:W2:Y:S01]  /*4d00*/  LDL.64 R10, [R1] ;  /* 0x00000000010a7983 */ /* 0x000ea20000100a00 */
[----:B------:R-:W-:Y:S01]  /*4d10*/  LOP3.LUT P4, RZ, R8, 0xff, RZ, 0xc0, !PT ;  /* 0x000000ff08ff7812 */ /* 0x000fe2000788c0ff */
[----:B------:R-:W-:Y:S01]  /*4d20*/  VIADD R4, R7, UR40 ;  /* 0x0000002807047c36 */ /* 0x000fe20008000000 */
[----:B------:R-:W-:Y:S01]  /*4d30*/  ULDC.64 UR4, c[0x0][0x650] ;  /* 0x0001940000047ab9 */ /* 0x000fe20000000a00 */
[----:B------:R-:W-:Y:S01]  /*4d40*/  IMAD.U32 R7, RZ, RZ, UR40 ;  /* 0x00000028ff077e24 */ /* 0x000fe2000f8e00ff */
[----:B------:R-:W-:Y:S01]  /*4d50*/  UISETP.GE.U32.AND UP0, UPT, UR40, 0x5, UPT ;  /* 0x000000052800788c */ /* 0x000fe2000bf06070 */
[----:B------:R-:W-:Y:S01]  /*4d60*/  BSSY B1, `(.L_x_107) ;  /* 0x000006f000017945 */ /* 0x000fe20003800000 */
[----:B------:R-:W-:Y:S01]  /*4d70*/  ISETP.GT.U32.AND P1, PT, R4, 0x4, PT ;  /* 0x000000040400780c */ /* 0x000fe20003f24070 */
[----:B------:R-:W-:Y:S01]  /*4d80*/  IMAD.MOV.U32 R19, RZ, RZ, -0x1 ;  /* 0xffffffffff137424 */ /* 0x000fe200078e00ff */
[----:B------:R-:W-:Y:S01]  /*4d90*/  PRMT R8, RZ, 0x7610, R8 ;  /* 0x00007610ff087816 */ /* 0x000fe20000000008 */
[----:B------:R-:W-:Y:S01]  /*4da0*/  IMAD.MOV.U32 R22, RZ, RZ, -0x1 ;  /* 0xffffffffff167424 */ /* 0x000fe200078e00ff */
[----:B------:R-:W-:-:S02]  /*4db0*/  ISETP.LT.U32.AND P1, PT, R7, 0x5, P1 ;  /* 0x000000050700780c */ /* 0x000fc40000f21070 */
[----:B------:R-:W-:Y:S01]  /*4dc0*/  PLOP3.LUT P3, PT, PT, PT, UP0, 0x80, 0x0 ;  /* 0x000000000000781c */ /* 0x000fe20003f6f008 */
[----:B------:R-:W0:Y:S01]  /*4dd0*/  @P4 S2R R3, SR_CgaCtaId ;  /* 0x0000000000034919 */ /* 0x000e220000008800 */
[----:B------:R-:W-:-:S04]  /*4de0*/  @P4 MOV R2, 0x400 ;  /* 0x0000040000024802 */ /* 0x000fc80000000f00 */
[----:B0-----:R-:W-:Y:S01]  /*4df0*/  @P4 LEA R5, R3, R2, 0x18 ;  /* 0x0000000203054211 */ /* 0x001fe200078ec0ff */
[----:B------:R-:W-:-:S03]  /*4e00*/  IMAD.WIDE.U32 R2, R4, -0x33333333, RZ ;  /* 0xcccccccd04027825 */ /* 0x000fc600078e00ff */
[----:B------:R0:W-:Y:S01]  /*4e10*/  @P4 SYNCS.ARRIVE.TRANS64.A1T0 RZ, [R5+URZ+0x88], RZ ;  /* 0x000088ff05ff49a7 */ /* 0x0001e2000810003f */
[----:B------:R-:W-:Y:S01]  /*4e20*/  IMAD.MOV.U32 R2, RZ, RZ, -0x1 ;  /* 0xffffffffff027424 */ /* 0x000fe200078e00ff */
[----:B0-----:R-:W-:Y:S02]  /*4e30*/  SHF.R.U32.HI R5, RZ, 0x2, R3 ;  /* 0x00000002ff057819 */ /* 0x001fe40000011603 */
[----:B------:R-:W-:-:S03]  /*4e40*/  SEL R3, RZ, 0x1, !P1 ;  /* 0x00000001ff037807 */ /* 0x000fc60004800000 */
[----:B------:R-:W-:Y:S01]  /*4e50*/  IMAD R7, R5, -0x5, R4 ;  /* 0xfffffffb05077824 */ /* 0x000fe200078e0204 */
[----:B------:R-:W-:Y:S02]  /*4e60*/  LOP3.LUT R0, R0, R3, RZ, 0x3c, !PT ;  /* 0x0000000300007212 */ /* 0x000fe400078e3cff */
[----:B------:R-:W-:Y:S02]  /*4e70*/  PRMT R3, RZ, 0x7610, R3 ;  /* 0x00007610ff037816 */ /* 0x000fe40000000003 */
[----:B------:R-:W-:Y:S02]  /*4e80*/  @P3 LOP3.LUT R0, R0, 0x1, R5, 0x78, !PT ;  /* 0x0000000100003812 */ /* 0x000fe400078e7805 */
[----:B--2---:R-:W-:-:S04]  /*4e90*/  IADD3 R18, P4, R18, R10, RZ ;  /* 0x0000000a12127210 */ /* 0x004fc80007f9e0ff */
[----:B------:R-:W-:Y:S01]  /*4ea0*/  ISETP.GE.U32.AND P1, PT, R18, UR4, PT ;  /* 0x0000000412007c0c */ /* 0x000fe2000bf26070 */
[----:B------:R-:W-:-:S05]  /*4eb0*/  IMAD.X R17, R17, 0x1, R23, P4 ;  /* 0x0000000111117824 */ /* 0x000fca00020e0617 */
[----:B------:R-:W-:-:S13]  /*4ec0*/  ISETP.GE.U32.AND.EX P1, PT, R17, UR5, PT, P1 ;  /* 0x0000000511007c0c */ /* 0x000fda000bf26110 */
[----:B------:R-:W-:Y:S05]  /*4ed0*/  @P1 BRA `(.L_x_108) ;  /* 0x00000004005c1947 */ /* 0x000fea0003800000 */
[----:B------:R-:W0:Y:S01]  /*4ee0*/  S2R R11, SR_CTAID.X ;  /* 0x00000000000b7919 */ /* 0x000e220000002500 */
[----:B------:R-:W-:Y:S01]  /*4ef0*/  ULDC.64 UR4, c[0x0][0x628] ;  /* 0x00018a0000047ab9 */ /* 0x000fe20000000a00 */
[----:B------:R-:W1:Y:S01]  /*4f00*/  LDC R12, c[0x0][0x144] ;  /* 0x00005100ff0c7b82 */ /* 0x000e620000000800 */
[----:B------:R-:W-:Y:S01]  /*4f10*/  ISETP.NE.U32.AND P1, PT, RZ, UR4, PT ;  /* 0x00000004ff007c0c */ /* 0x000fe2000bf25070 */
[----:B------:R-:W2:Y:S01]  /*4f20*/  S2R R9, SR_CTAID.Y ;  /* 0x0000000000097919 */ /* 0x000ea20000002600 */
[----:B------:R-:W-:Y:S01]  /*4f30*/  ULDC UR6, c[0x0][0x150] ;  /* 0x0000540000067ab9 */ /* 0x000fe20000000800 */
[----:B------:R-:W-:Y:S01]  /*4f40*/  ULDC UR7, c[0x0][0x630] ;  /* 0x00018c0000077ab9 */ /* 0x000fe20000000800 */
[----:B------:R-:W-:Y:S01]  /*4f50*/  ISETP.NE.AND.EX P1, PT, RZ, UR5, PT, P1 ;  /* 0x00000005ff007c0c */ /* 0x000fe2000bf25310 */
[----:B------:R-:W-:Y:S01]  /*4f60*/  IMAD.MOV.U32 R2, RZ, RZ, R18 ;  /* 0x000000ffff027224 */ /* 0x000fe200078e0012 */
[----:B0-----:R-:W-:-:S05]  /*4f70*/  I2FP.F32.U32 R3, R11 ;  /* 0x0000000b00037245 */ /* 0x001fca0000201000 */
[----:B------:R-:W-:Y:S01]  /*4f80*/  FMUL R14, R3, UR6 ;  /* 0x00000006030e7c20 */ /* 0x000fe20008400000 */
[----:B------:R-:W-:-:S05]  /*4f90*/  IMAD.MOV.U32 R3, RZ, RZ, R17 ;  /* 0x000000ffff037224 */ /* 0x000fca00078e0011 */
[----:B--2---:R-:W-:Y:S05]  /*4fa0*/  @!P1 BRA `(.L_x_109) ;  /* 0x0000000000289947 */ /* 0x004fea0003800000 */
[----:B------:R-:W-:Y:S02]  /*4fb0*/  ULDC UR6, c[0x0][0x634] ;  /* 0x00018d0000067ab9 */ /* 0x000fe40000000800 */
[----:B------:R-:W-:-:S05]  /*4fc0*/  IADD3 R3, P1, R18, UR6, RZ ;  /* 0x0000000612037c10 */ /* 0x000fca000ff3e0ff */
[----:B------:R-:W-:-:S04]  /*4fd0*/  IMAD.X R13, RZ, RZ, R17, P1 ;  /* 0x000000ffff0d7224 */ /* 0x000fc800008e0611 */
[----:B------:R-:W-:-:S04]  /*4fe0*/  IMAD.WIDE.U32 R4, R13, UR4, RZ ;  /* 0x000000040d047c25 */ /* 0x000fc8000f8e00ff */
[----:B------:R-:W-:-:S04]  /*4ff0*/  IMAD.WIDE.U32 R4, P1, R3, UR5, R4 ;  /* 0x0000000503047c25 */ /* 0x000fc8000f820004 */
[----:B------:R-:W-:-:S04]  /*5000*/  IMAD.WIDE.U32 R2, R3, UR4, RZ ;  /* 0x0000000403027c25 */ /* 0x000fc8000f8e00ff */
[----:B------:R-:W-:Y:S01]  /*5010*/  IMAD.MOV.U32 R2, RZ, RZ, R5 ;  /* 0x000000ffff027224 */ /* 0x000fe200078e0005 */
[----:B------:R-:W-:Y:S01]  /*5020*/  IADD3 RZ, P3, R3, R4, RZ ;  /* 0x0000000403ff7210 */ /* 0x000fe20007f7e0ff */
[----:B------:R-:W-:-:S04]  /*5030*/  IMAD.X R3, RZ, RZ, RZ, P1 ;  /* 0x000000ffff037224 */ /* 0x000fc800008e06ff */
[----:B------:R-:W-:-:S08]  /*5040*/  IMAD.WIDE.U32.X R2, R13, UR5, R2, P3 ;  /* 0x000000050d027c25 */ /* 0x000fd000098e0402 */
.L_x_109:
[--C-:B------:R-:W-:Y:S01]  /*5050*/  SHF.R.U64 R10, R2, UR7, R3.reuse ;  /* 0x00000007020a7c19 */ /* 0x100fe20008001203 */
[----:B------:R-:W0:Y:S01]  /*5060*/  F2I.U32.TRUNC.NTZ R14, R14 ;  /* 0x0000000e000e7305 */ /* 0x000e22000020f000 */
[----:B------:R-:W-:Y:S01]  /*5070*/  SHF.R.U32.HI R2, RZ, UR7, R3 ;  /* 0x00000007ff027c19 */ /* 0x000fe20008011603 */
[----:B------:R-:W-:Y:S01]  /*5080*/  ULDC.64 UR4, c[0x0][0x620] ;  /* 0x0001880000047ab9 */ /* 0x000fe20000000a00 */
[----:B------:R-:W-:Y:S01]  /*5090*/  IADD3 R5, P1, RZ, -R10, RZ ;  /* 0x8000000aff057210 */ /* 0x000fe20007f3e0ff */
[----:B------:R-:W-:Y:S01]  /*50a0*/  IMAD.MOV.U32 R3, RZ, RZ, R17 ;  /* 0x000000ffff037224 */ /* 0x000fe200078e0011 */
[----:B------:R-:W-:-:S03]  /*50b0*/  ULDC.64 UR6, c[0x0][0x640] ;  /* 0x0001900000067ab9 */ /* 0x000fc60000000a00 */
[----:B------:R-:W-:Y:S01]  /*50c0*/  IMAD.X R2, RZ, RZ, ~R2, P1 ;  /* 0x000000ffff027224 */ /* 0x000fe200008e0e02 */
[----:B------:R-:W-:-:S03]  /*50d0*/  ISETP.NE.U32.AND P1, PT, RZ, UR6, PT ;  /* 0x00000006ff007c0c */ /* 0x000fc6000bf25070 */
[----:B------:R-:W-:Y:S01]  /*50e0*/  IMAD R4, R2, UR4, RZ ;  /* 0x0000000402047c24 */ /* 0x000fe2000f8e02ff */
[----:B------:R-:W-:Y:S01]  /*50f0*/  ISETP.NE.AND.EX P1, PT, RZ, UR7, PT, P1 ;  /* 0x00000007ff007c0c */ /* 0x000fe2000bf25310 */
[----:B------:R-:W-:-:S04]  /*5100*/  IMAD.MOV.U32 R2, RZ, RZ, R18 ;  /* 0x000000ffff027224 */ /* 0x000fc800078e0012 */
[----:B------:R-:W-:Y:S01]  /*5110*/  IMAD.WIDE.U32 R2, R5, UR4, R2 ;  /* 0x0000000405027c25 */ /* 0x000fe2000f8e0002 */
[----:B------:R-:W-:-:S03]  /*5120*/  ULDC UR4, c[0x0][0x618] ;  /* 0x0001860000047ab9 */ /* 0x000fc60000000800 */
[----:B------:R-:W-:Y:S01]  /*5130*/  IMAD R5, R5, UR5, R4 ;  /* 0x0000000505057c24 */ /* 0x000fe2000f8e0204 */
[----:B------:R-:W-:Y:S01]  /*5140*/  ULDC UR5, c[0x0][0x154] ;  /* 0x0000550000057ab9 */ /* 0x000fe20000000800 */
[----:B0-----:R-:W-:Y:S02]  /*5150*/  IMAD.MOV R4, RZ, RZ, -R14 ;  /* 0x000000ffff047224 */ /* 0x001fe400078e0a0e */
[----:B------:R-:W0:Y:S01]  /*5160*/  LDC R14, c[0x0][0x148] ;  /* 0x00005200ff0e7b82 */ /* 0x000e220000000800 */
[----:B------:R-:W-:Y:S02]  /*5170*/  IMAD.IADD R3, R3, 0x1, R5 ;  /* 0x0000000103037824 */ /* 0x000fe400078e0205 */
[----:B-1----:R-:W-:Y:S01]  /*5180*/  IMAD R11, R12, R4, R11 ;  /* 0x000000040c0b7224 */ /* 0x002fe200078e020b */
[----:B------:R-:W-:Y:S02]  /*5190*/  I2FP.F32.U32 R4, R9 ;  /* 0x0000000900047245 */ /* 0x000fe40000201000 */
[----:B------:R-:W-:-:S02]  /*51a0*/  SHF.R.U64 R12, R2, UR4, R3 ;  /* 0x00000004020c7c19 */ /* 0x000fc40008001203 */
[----:B------:R-:W-:Y:S01]  /*51b0*/  SHF.R.U32.HI R3, RZ, UR4, R3 ;  /* 0x00000004ff037c19 */ /* 0x000fe20008011603 */
[----:B------:R-:W-:Y:S01]  /*51c0*/  FMUL R4, R4, UR5 ;  /* 0x0000000504047c20 */ /* 0x000fe20008400000 */
[----:B------:R-:W-:Y:S02]  /*51d0*/  ULDC UR4, c[0x0][0x608] ;  /* 0x0001820000047ab9 */ /* 0x000fe40000000800 */
[--C-:B------:R-:W-:Y:S01]  /*51e0*/  SHF.R.U64 R15, R12, UR4, R3.reuse ;  /* 0x000000040c0f7c19 */ /* 0x100fe20008001203 */
[----:B------:R1:W2:Y:S01]  /*51f0*/  F2I.U32.TRUNC.NTZ R20, R4 ;  /* 0x0000000400147305 */ /* 0x0002a2000020f000 */
[----:B------:R-:W-:Y:S01]  /*5200*/  SHF.R.U32.HI R2, RZ, UR4, R3 ;  /* 0x00000004ff027c19 */ /* 0x000fe20008011603 */
[----:B------:R-:W-:-:S03]  /*5210*/  ULDC UR4, c[0x0][0x658] ;  /* 0x0001960000047ab9 */ /* 0x000fc60000000800 */
[--C-:B------:R-:W-:Y:S02]  /*5220*/  SHF.R.U64 R13, R15, UR4, R2.reuse ;  /* 0x000000040f0d7c19 */ /* 0x100fe40008001202 */
[----:B------:R-:W-:-:S03]  /*5230*/  SHF.R.U32.HI R19, RZ, UR4, R2 ;  /* 0x00000004ff137c19 */ /* 0x000fc60008011602 */
[----:B------:R-:W-:Y:S02]  /*5240*/  IMAD.MOV.U32 R2, RZ, RZ, R13 ;  /* 0x000000ffff027224 */ /* 0x000fe400078e000d */
[----:B------:R-:W-:Y:S01]  /*5250*/  IMAD.MOV.U32 R3, RZ, RZ, R19 ;  /* 0x000000ffff037224 */ /* 0x000fe200078e0013 */
[----:B-1----:R-:W-:Y:S06]  /*5260*/  @!P1 BRA `(.L_x_110) ;  /* 0x0000000000289947 */ /* 0x002fec0003800000 */
        /* <DEDUP_REMOVED lines=10> */
.L_x_110:
[----:B------:R-:W1:Y:S01]  /*5310*/  LDC R4, c[0x0][0x65c] ;  /* 0x00019700ff047b82 */ /* 0x000e620000000800 */
[----:B------:R-:W-:Y:S01]  /*5320*/  ULDC UR4, c[0x0][0x648] ;  /* 0x0001920000047ab9 */ /* 0x000fe20000000800 */
[----:B------:R-:W-:Y:S01]  /*5330*/  LOP3.LUT R15, R15, UR16, RZ, 0xc0, !PT ;  /* 0x000000100f0f7c12 */ /* 0x000fe2000f8ec0ff */
[----:B--2---:R-:W-:Y:S01]  /*5340*/  IMAD.MOV R20, RZ, RZ, -R20 ;  /* 0x000000ffff147224 */ /* 0x004fe200078e0a14 */
[----:B------:R-:W-:Y:S01]  /*5350*/  SHF.R.U64 R2, R2, UR4, R3 ;  /* 0x0000000402027c19 */ /* 0x000fe20008001203 */
[----:B------:R-:W-:Y:S01]  /*5360*/  ULDC UR4, c[0x0][0x638] ;  /* 0x00018e0000047ab9 */ /* 0x000fe20000000800 */
[----:B------:R-:W-:Y:S01]  /*5370*/  LOP3.LUT R12, R12, UR15, RZ, 0xc0, !PT ;  /* 0x0000000f0c0c7c12 */ /* 0x000fe2000f8ec0ff */
[----:B------:R-:W-:Y:S01]  /*5380*/  ULDC UR5, c[0x0][0x610] ;  /* 0x0001840000057ab9 */ /* 0x000fe20000000800 */
[----:B------:R-:W-:Y:S01]  /*5390*/  IMAD.MOV.U32 R3, RZ, RZ, 0x1 ;  /* 0x00000001ff037424 */ /* 0x000fe200078e00ff */
[----:B-1----:R-:W-:Y:S01]  /*53a0*/  ISETP.NE.AND P1, PT, R4, 0x1, PT ;  /* 0x000000010400780c */ /* 0x002fe20003f25270 */
[----:B------:R-:W-:-:S02]  /*53b0*/  IMAD.MOV R4, RZ, RZ, -R2 ;  /* 0x000000ffff047224 */ /* 0x000fc400078e0a02 */
[----:B------:R-:W-:Y:S02]  /*53c0*/  IMAD R2, R2, UR17, R15 ;  /* 0x0000001102027c24 */ /* 0x000fe4000f8e020f */
[----:B------:R-:W-:Y:S01]  /*53d0*/  IMAD R13, R4, UR4, R13 ;  /* 0x00000004040d7c24 */ /* 0x000fe2000f8e020d */
[----:B------:R-:W-:-:S07]  /*53e0*/  ULDC UR4, c[0x0][0x600] ;  /* 0x0001800000047ab9 */ /* 0x000fce0000000800 */
[----:B0-----:R-:W-:-:S04]  /*53f0*/  @P1 IMAD R11, R14, R20, R9 ;  /* 0x000000140e0b1224 */ /* 0x001fc800078e0209 */
[----:B------:R-:W-:Y:S02]  /*5400*/  IMAD R11, R2, UR5, R11 ;  /* 0x00000005020b7c24 */ /* 0x000fe4000f8e020b */
[----:B------:R-:W-:-:S05]  /*5410*/  IMAD R2, R13, UR4, R12 ;  /* 0x000000040d027c24 */ /* 0x000fca000f8e020c */
[----:B------:R-:W-:Y:S02]  /*5420*/  SEL R22, R2, R11, !P1 ;  /* 0x0000000b02167207 */ /* 0x000fe40004800000 */
[----:B------:R-:W-:Y:S01]  /*5430*/  SEL R19, R11, R2, !P1 ;  /* 0x000000020b137207 */ /* 0x000fe20004800000 */
[----:B------:R-:W-:-:S07]  /*5440*/  IMAD.MOV.U32 R2, RZ, RZ, R10 ;  /* 0x000000ffff027224 */ /* 0x000fce00078e000a */
.L_x_108:
[----:B------:R-:W-:Y:S05]  /*5450*/  BSYNC B1 ;  /* 0x0000000000017941 */ /* 0x000fea0003800000 */
.L_x_107:
[----:B------:R-:W-:-:S13]  /*5460*/  LOP3.LUT P1, RZ, R3, 0xff, RZ, 0xc0, !PT ;  /* 0x000000ff03ff7812 */ /* 0x000fda000782c0ff */
[----:B------:R-:W-:Y:S05]  /*5470*/  @P1 BRA `(.L_x_111) ;  /* 0xfffffff400381947 */ /* 0x000fea000383ffff */
[----:B------:R-:W-:Y:S05]  /*5480*/  BSYNC B0 ;  /* 0x0000000000007941 */ /* 0x000fea0003800000 */
.L_x_99:
[----:B------:R-:W-:-:S03]  /*5490*/  UMOV UR4, 0xffffffff ;  /* 0xffffffff00047882 */ /* 0x000fc60000000000 */
[----:B------:R-:W-:Y:S05]  /*54a0*/  BRA.DIV UR4, `(.L_x_112) ;  /* 0x0000000604647947 */ /* 0x000fea000b800000 */
[----:B------:R-:W-:-:S13]  /*54b0*/  ELECT P6, URZ, PT ;  /* 0x00000000003f782f */ /* 0x000fda00038c0000 */
.L_x_129:
[----:B------:R-:W-:Y:S04]  /*54c0*/  BSSY B0, `(.L_x_113) ;  /* 0x0000034000007945 */ /* 0x000fe80003800000 */
[----:B------:R-:W-:Y:S05]  /*54d0*/  @!P6 BRA `(.L_x_114) ;  /* 0x0000000000c8e947 */ /* 0x000fea0003800000 */
[----:B------:R-:W-:-:S04]  /*54e0*/  LOP3.LUT R16, R16, 0x2, RZ, 0xfc, !PT ;  /* 0x0000000210107812 */ /* 0x000fc800078efcff */
[----:B------:R-:W-:-:S13]  /*54f0*/  ISETP.NE.AND P0, PT, R16, 0x3, PT ;  /* 0x000000031000780c */ /* 0x000fda0003f05270 */
[----:B------:R-:W-:Y:S05]  /*5500*/  @!P0 BRA `(.L_x_115) ;  /* 0x0000000000048947 */ /* 0x000fea0003800000 */
[----:B------:R-:W-:Y:S01]  /*5510*/  BPT.TRAP 0x1 ;  /* 0x000000040000795c */ /* 0x000fe20000300000 */
.L_x_115:
[----:B------:R-:W0:Y:S01]  /*5520*/  S2R R3, SR_CgaCtaId ;  /* 0x0000000000037919 */ /* 0x000e220000008800 */
[----:B------:R-:W-:Y:S02]  /*5530*/  MOV R2, 0x400 ;  /* 0x0000040000027802 */ /* 0x000fe40000000f00 */
[----:B------:R-:W-:Y:S02]  /*5540*/  SHF.L.U32 R4, R0, 0x1f, RZ ;  /* 0x0000001f00047819 */ /* 0x000fe400000006ff */
[----:B0-----:R-:W-:-:S05]  /*5550*/  LEA R2, R3, R2, 0x18 ;  /* 0x0000000203027211 */ /* 0x001fca00078ec0ff */
[----:B------:R-:W-:-:S04]  /*5560*/  VIADD R2, R2, 0x28 ;  /* 0x0000002802027836 */ /* 0x000fc80000000000 */
[C---:B------:R-:W-:Y:S02]  /*5570*/  IMAD R9, R7.reuse, 0x8, R2 ;  /* 0x0000000807097824 */ /* 0x040fe400078e0202 */
[----:B------:R-:W-:Y:S02]  /*5580*/  VIADD R7, R7, 0x1 ;  /* 0x0000000107077836 */ /* 0x000fe40000000000 */
[----:B------:R-:W0:Y:S03]  /*5590*/  SYNCS.PHASECHK.TRANS64.TRYWAIT P0, [R9+URZ], R4 ;  /* 0x00000004090075a7 */ /* 0x000e26000800017f */
[----:B------:R-:W-:-:S04]  /*55a0*/  ISETP.NE.AND P1, PT, R7, 0x5, PT ;  /* 0x000000050700780c */ /* 0x000fc80003f25270 */
[----:B------:R-:W-:Y:S02]  /*55b0*/  SEL R3, RZ, 0x1, P1 ;  /* 0x00000001ff037807 */ /* 0x000fe40000800000 */
[----:B------:R-:W-:Y:S02]  /*55c0*/  SEL R7, R7, RZ, P1 ;  /* 0x000000ff07077207 */ /* 0x000fe40000800000 */
[----:B------:R-:W-:-:S03]  /*55d0*/  LOP3.LUT R6, R0, R3, RZ, 0x3c, !PT ;  /* 0x0000000300067212 */ /* 0x000fc600078e3cff */
[----:B------:R-:W-:Y:S01]  /*55e0*/  IMAD R8, R7, 0x8, R2 ;  /* 0x0000000807087824 */ /* 0x000fe200078e0202 */
[----:B------:R-:W-:Y:S01]  /*55f0*/  SHF.L.U32 R5, R6, 0x1f, RZ ;  /* 0x0000001f06057819 */ /* 0x000fe200000006ff */
[----:B0-----:R-:W-:Y:S06]  /*5600*/  @!P0 BRA `(.L_x_116) ;  /* 0x00000004002c8947 */ /* 0x001fec0003800000 */
.L_x_130:
[----:B------:R-:W1:Y:S01]  /*5610*/  SYNCS.PHASECHK.TRANS64.TRYWAIT P0, [R8+URZ], R5 ;  /* 0x00000005080075a7 */ /* 0x000e62000800017f */
[----:B------:R-:W-:-:S05]  /*5620*/  VIADD R0, R7, 0x1 ;  /* 0x0000000107007836 */ /* 0x000fca0000000000 */
[----:B------:R-:W-:-:S04]  /*5630*/  ISETP.NE.AND P1, PT, R0, 0x5, PT ;  /* 0x000000050000780c */ /* 0x000fc80003f25270 */
[----:B------:R-:W-:Y:S02]  /*5640*/  SEL R3, RZ, 0x1, P1 ;  /* 0x00000001ff037807 */ /* 0x000fe40000800000 */
[----:B------:R-:W-:Y:S02]  /*5650*/  SEL R7, R0, RZ, P1 ;  /* 0x000000ff00077207 */ /* 0x000fe40000800000 */
[----:B------:R-:W-:-:S03]  /*5660*/  LOP3.LUT R6, R6, R3, RZ, 0x3c, !PT ;  /* 0x0000000306067212 */ /* 0x000fc600078e3cff */
[----:B0-----:R-:W-:Y:S01]  /*5670*/  IMAD R9, R7, 0x8, R2 ;  /* 0x0000000807097824 */ /* 0x001fe200078e0202 */
[----:B------:R-:W-:Y:S01]  /*5680*/  SHF.L.U32 R4, R6, 0x1f, RZ ;  /* 0x0000001f06047819 */ /* 0x000fe200000006ff */
[----:B-1----:R-:W-:Y:S06]  /*5690*/  @!P0 BRA `(.L_x_117) ;  /* 0x00000004001c8947 */ /* 0x002fec0003800000 */
.L_x_131:
[----:B------:R-:W1:Y:S01]  /*56a0*/  SYNCS.PHASECHK.TRANS64.TRYWAIT P0, [R9+URZ], R4 ;  /* 0x00000004090075a7 */ /* 0x000e62000800017f */
[----:B------:R-:W-:-:S05]  /*56b0*/  VIADD R0, R7, 0x1 ;  /* 0x0000000107007836 */ /* 0x000fca0000000000 */
[----:B------:R-:W-:-:S04]  /*56c0*/  ISETP.NE.AND P1, PT, R0, 0x5, PT ;  /* 0x000000050000780c */ /* 0x000fc80003f25270 */
[----:B------:R-:W-:Y:S02]  /*56d0*/  SEL R3, RZ, 0x1, P1 ;  /* 0x00000001ff037807 */ /* 0x000fe40000800000 */
[----:B------:R-:W-:Y:S02]  /*56e0*/  SEL R7, R0, RZ, P1 ;  /* 0x000000ff00077207 */ /* 0x000fe40000800000 */
[----:B------:R-:W-:-:S03]  /*56f0*/  LOP3.LUT R11, R6, R3, RZ, 0x3c, !PT ;  /* 0x00000003060b7212 */ /* 0x000fc600078e3cff */
[----:B------:R-:W-:Y:S01]  /*5700*/  IMAD R6, R7, 0x8, R2 ;  /* 0x0000000807067824 */ /* 0x000fe200078e0202 */
[----:B0-----:R-:W-:Y:S01]  /*5710*/  SHF.L.U32 R5, R11, 0x1f, RZ ;  /* 0x0000001f0b057819 */ /* 0x001fe200000006ff */
[----:B-1----:R-:W-:Y:S06]  /*5720*/  @!P0 BRA `(.L_x_118) ;  /* 0x00000004000c8947 */ /* 0x002fec0003800000 */
.L_x_132:
[----:B------:R-:W1:Y:S01]  /*5730*/  SYNCS.PHASECHK.TRANS64.TRYWAIT P0, [R6+URZ], R5 ;  /* 0x00000005060075a7 */ /* 0x000e62000800017f */
[----:B------:R-:W-:-:S05]  /*5740*/  VIADD R0, R7, 0x1 ;  /* 0x0000000107007836 */ /* 0x000fca0000000000 */
[----:B------:R-:W-:-:S04]  /*5750*/  ISETP.NE.AND P1, PT, R0, 0x5, PT ;  /* 0x000000050000780c */ /* 0x000fc80003f25270 */
[----:B0-----:R-:W-:Y:S02]  /*5760*/  SEL R4, RZ, 0x1, P1 ;  /* 0x00000001ff047807 */ /* 0x001fe40000800000 */
[----:B------:R-:W-:Y:S02]  /*5770*/  SEL R3, R0, RZ, P1 ;  /* 0x000000ff00037207 */ /* 0x000fe40000800000 */
[----:B------:R-:W-:Y:S01]  /*5780*/  LOP3.LUT R0, R11, R4, RZ, 0x3c, !PT ;  /* 0x000000040b007212 */ /* 0x000fe200078e3cff */
[----:B-1----:R-:W-:Y:S06]  /*5790*/  @!P0 BRA `(.L_x_119) ;  /* 0x0000000400048947 */ /* 0x002fec0003800000 */
.L_x_133:
[----:B------:R-:W-:Y:S01]  /*57a0*/  IMAD R3, R3, 0x8, R2 ;  /* 0x0000000803037824 */ /* 0x000fe200078e0202 */
[----:B------:R-:W-:-:S07]  /*57b0*/  SHF.L.U32 R0, R0, 0x1f, RZ ;  /* 0x0000001f00007819 */ /* 0x000fce00000006ff */
.L_x_120:
[----:B-1----:R1:W2:Y:S02]  /*57c0*/  SYNCS.PHASECHK.TRANS64.TRYWAIT P0, [R3+URZ], R0 ;  /* 0x00000000030075a7 */ /* 0x0022a4000800017f */
[----:B--2---:R-:W-:Y:S05]  /*57d0*/  @!P0 NANOSLEEP.SYNCS 0x989680 ;  /* 0x009896800000895d */ /* 0x004fea0003900000 */
[----:B------:R-:W2:Y:S02]  /*57e0*/  @!P0 SYNCS.PHASECHK.TRANS64 P0, [R3+URZ], R0 ;  /* 0x00000000030085a7 */ /* 0x000ea4000800007f */
[----:B--2---:R-:W-:Y:S05]  /*57f0*/  @!P0 BRA `(.L_x_120) ;  /* 0xfffffffc00f08947 */ /* 0x004fea000383ffff */
.L_x_114:
[----:B------:R-:W-:Y:S05]  /*5800*/  BSYNC B0 ;  /* 0x0000000000007941 */ /* 0x000fea0003800000 */
.L_x_113:
[----:B------:R-:W-:Y:S05]  /*5810*/  EXIT ;  /* 0x000000000000794d */ /* 0x000fea0003800000 */
.L_x_15:
[----:B-1----:R1:W2:Y:S02]  /*5820*/  SYNCS.PHASECHK.TRANS64.TRYWAIT P0, [R63+URZ], R0 ;  /* 0x000000003f0075a7 */ /* 0x0022a4000800017f */
[----:B--2---:R-:W-:Y:S05]  /*5830*/  @!P0 NANOSLEEP.SYNCS 0x989680 ;  /* 0x009896800000895d */ /* 0x004fea0003900000 */
[----:B------:R-:W2:Y:S02]  /*5840*/  @!P0 SYNCS.PHASECHK.TRANS64 P0, [R63+URZ], R0 ;  /* 0x000000003f0085a7 */ /* 0x000ea4000800007f */
[----:B--2---:R-:W-:Y:S05]  /*5850*/  @!P0 BRA `(.L_x_15) ;  /* 0xfffffffc00f08947 */ /* 0x004fea000383ffff */
[----:B------:R-:W-:Y:S05]  /*5860*/  BRA `(.L_x_121) ;  /* 0xffffffbc002c7947 */ /* 0x000fea000383ffff */
.L_x_20:
[----:B--2---:R2:W3:Y:S02]  /*5870*/  SYNCS.PHASECHK.TRANS64.TRYWAIT P1, [R3+URZ], R0 ;  /* 0x00000000030075a7 */ /* 0x0044e4000802017f */
[----:B---3--:R-:W-:Y:S05]  /*5880*/  @!P1 NANOSLEEP.SYNCS 0x989680 ;  /* 0x009896800000995d */ /* 0x008fea0003900000 */
[----:B------:R-:W3:Y:S02]  /*5890*/  @!P1 SYNCS.PHASECHK.TRANS64 P1, [R3+URZ], R0 ;  /* 0x00000000030095a7 */ /* 0x000ee4000802007f */
[----:B---3--:R-:W-:Y:S05]  /*58a0*/  @!P1 BRA `(.L_x_20) ;  /* 0xfffffffc00f09947 */ /* 0x008fea000383ffff */
[----:B------:R-:W-:Y:S05]  /*58b0*/  BRA `(.L_x_19) ;  /* 0xffffffbc00907947 */ /* 0x000fea000383ffff */
.L_x_25:
[----:B--2---:R-:W-:-:S04]  /*58c0*/  IMAD.U32 R4, RZ, RZ, UR4 ;  /* 0x00000004ff047e24 */ /* 0x004fc8000f8e00ff */
[----:B------:R2:W3:Y:S03]  /*58d0*/  SYNCS.PHASECHK.TRANS64.TRYWAIT P1, [R4+URZ], R3 ;  /* 0x00000003040075a7 */ /* 0x0004e6000802017f */
[----:B---3--:R-:W-:Y:S05]  /*58e0*/  @!P1 NANOSLEEP.SYNCS 0x989680 ;  /* 0x009896800000995d */ /* 0x008fea0003900000 */
[----:B------:R-:W3:Y:S02]  /*58f0*/  @!P1 SYNCS.PHASECHK.TRANS64 P1, [R4+URZ], R3 ;  /* 0x00000003040095a7 */ /* 0x000ee4000802007f */
[----:B---3--:R-:W-:Y:S05]  /*5900*/  @!P1 BRA `(.L_x_25) ;  /* 0xfffffffc00ec9947 */ /* 0x008fea000383ffff */
[----:B------:R-:W-:Y:S05]  /*5910*/  BRA `(.L_x_24) ;  /* 0xffffffc000087947 */ /* 0x000fea000383ffff */
.L_x_31:
[----:B---3--:R3:W4:Y:S02]  /*5920*/  SYNCS.PHASECHK.TRANS64.TRYWAIT P0, [R63+URZ+0x10], R0 ;  /* 0x000010003f0075a7 */ /* 0x008724000800017f */
[----:B----4-:R-:W-:Y:S05]  /*5930*/  @!P0 NANOSLEEP.SYNCS 0x989680 ;  /* 0x009896800000895d */ /* 0x010fea0003900000 */
[----:B------:R-:W4:Y:S02]  /*5940*/  @!P0 SYNCS.PHASECHK.TRANS64 P0, [R63+URZ+0x10], R0 ;  /* 0x000010003f0085a7 */ /* 0x000f24000800007f */
[----:B----4-:R-:W-:Y:S05]  /*5950*/  @!P0 BRA `(.L_x_31) ;  /* 0xfffffffc00f08947 */ /* 0x010fea000383ffff */
[----:B------:R-:W-:Y:S05]  /*5960*/  BRA `(.L_x_122) ;  /* 0xffffffc400007947 */ /* 0x000fea000383ffff */
.L_x_100:
[----:B------:R-:W-:Y:S01]  /*5970*/  BSSY B1, `(.L_x_123) ;  /* 0x0000006000017945 */ /* 0x000fe20003800000 */
[----:B------:R-:W-:-:S07]  /*5980*/  IMAD.MOV.U32 R15, RZ, RZ, -0x1 ;  /* 0xffffffffff0f7424 */ /* 0x000fce00078e00ff */
[----:B-----5:R-:W-:Y:S05]  /*5990*/  WARPSYNC.COLLECTIVE R15, `(.L_x_124) ;  /* 0x000000000f0c7348 */ /* 0x020fea0003c00000 */
[----:B------:R-:W-:Y:S02]  /*59a0*/  ELECT P6, UR62, PT ;  /* 0x00000000003e782f */ /* 0x000fe400038c0000 */
[----:B------:R-:W-:Y:S01]  /*59b0*/  MOV R14, UR62 ;  /* 0x0000003e000e7c02 */ /* 0x000fe20008000f00 */
[----:B-----5:R-:W-:Y:S10]  /*59c0*/  ENDCOLLECTIVE ;  /* 0x000000000000791b */ /* 0x020ff40003800000 */
.L_x_124:
[----:B------:R-:W-:Y:S05]  /*59d0*/  BSYNC B1 ;  /* 0x0000000000017941 */ /* 0x000fea0003800000 */
.L_x_123:
[----:B------:R-:W-:Y:S05]  /*59e0*/  BRA `(.L_x_125) ;  /* 0xffffffec00e87947 */ /* 0x000fea000383ffff */
.L_x_103:
[----:B0-----:R0:W1:Y:S02]  /*59f0*/  SYNCS.PHASECHK.TRANS64.TRYWAIT P1, [R10+URZ+0x28], R5 ;  /* 0x000028050a0075a7 */ /* 0x001064000802017f */
[----:B-1----:R-:W-:Y:S05]  /*5a00*/  @!P1 NANOSLEEP.SYNCS 0x989680 ;  /* 0x009896800000995d */ /* 0x002fea0003900000 */
[----:B------:R-:W1:Y:S02]  /*5a10*/  @!P1 SYNCS.PHASECHK.TRANS64 P1, [R10+URZ+0x28], R5 ;  /* 0x000028050a0095a7 */ /* 0x000e64000802007f */
[----:B-1----:R-:W-:Y:S05]  /*5a20*/  @!P1 BRA `(.L_x_103) ;  /* 0xfffffffc00f09947 */ /* 0x002fea000383ffff */
[----:B------:R-:W-:Y:S05]  /*5a30*/  BRA `(.L_x_126) ;  /* 0xfffffff0001c7947 */ /* 0x000fea000383ffff */
.L_x_112:
[----:B------:R-:W-:Y:S01]  /*5a40*/  BSSY B0, `(.L_x_127) ;  /* 0x0000006000007945 */ /* 0x000fe20003800000 */
[----:B------:R-:W-:-:S07]  /*5a50*/  IMAD.MOV.U32 R15, RZ, RZ, -0x1 ;  /* 0xffffffffff0f7424 */ /* 0x000fce00078e00ff */
[----:B-----5:R-:W-:Y:S05]  /*5a60*/  WARPSYNC.COLLECTIVE R15, `(.L_x_128) ;  /* 0x000000000f0c7348 */ /* 0x020fea0003c00000 */
[----:B------:R-:W-:Y:S02]  /*5a70*/  ELECT P6, UR62, PT ;  /* 0x00000000003e782f */ /* 0x000fe400038c0000 */
[----:B------:R-:W-:Y:S01]  /*5a80*/  MOV R14, UR62 ;  /* 0x0000003e000e7c02 */ /* 0x000fe20008000f00 */
[----:B-----5:R-:W-:Y:S10]  /*5a90*/  ENDCOLLECTIVE ;  /* 0x000000000000791b */ /* 0x020ff40003800000 */
.L_x_128:
[----:B------:R-:W-:Y:S05]  /*5aa0*/  BSYNC B0 ;  /* 0x0000000000007941 */ /* 0x000fea0003800000 */
.L_x_127:
[----:B------:R-:W-:Y:S05]  /*5ab0*/  BRA `(.L_x_129) ;  /* 0xfffffff800807947 */ /* 0x000fea000383ffff */
.L_x_116:
[----:B0-----:R0:W1:Y:S02]  /*5ac0*/  SYNCS.PHASECHK.TRANS64.TRYWAIT P0, [R9+URZ], R4 ;  /* 0x00000004090075a7 */ /* 0x001064000800017f */
[----:B-1----:R-:W-:Y:S05]  /*5ad0*/  @!P0 NANOSLEEP.SYNCS 0x989680 ;  /* 0x009896800000895d */ /* 0x002fea0003900000 */
[----:B------:R-:W1:Y:S02]  /*5ae0*/  @!P0 SYNCS.PHASECHK.TRANS64 P0, [R9+URZ], R4 ;  /* 0x00000004090085a7 */ /* 0x000e64000800007f */
[----:B-1----:R-:W-:Y:S05]  /*5af0*/  @!P0 BRA `(.L_x_116) ;  /* 0xfffffffc00f08947 */ /* 0x002fea000383ffff */
[----:B------:R-:W-:Y:S05]  /*5b00*/  BRA `(.L_x_130) ;  /* 0xfffffff800c07947 */ /* 0x000fea000383ffff */
.L_x_117:
[----:B0-----:R0:W1:Y:S02]  /*5b10*/  SYNCS.PHASECHK.TRANS64.TRYWAIT P0, [R8+URZ], R5 ;  /* 0x00000005080075a7 */ /* 0x001064000800017f */
[----:B-1----:R-:W-:Y:S05]  /*5b20*/  @!P0 NANOSLEEP.SYNCS 0x989680 ;  /* 0x009896800000895d */ /* 0x002fea0003900000 */
[----:B------:R-:W1:Y:S02]  /*5b30*/  @!P0 SYNCS.PHASECHK.TRANS64 P0, [R8+URZ], R5 ;  /* 0x00000005080085a7 */ /* 0x000e64000800007f */
[----:B-1----:R-:W-:Y:S05]  /*5b40*/  @!P0 BRA `(.L_x_117) ;  /* 0xfffffffc00f08947 */ /* 0x002fea000383ffff */
[----:B------:R-:W-:Y:S05]  /*5b50*/  BRA `(.L_x_131) ;  /* 0xfffffff800d07947 */ /* 0x000fea000383ffff */
.L_x_118:
[----:B0-----:R0:W1:Y:S02]  /*5b60*/  SYNCS.PHASECHK.TRANS64.TRYWAIT P0, [R9+URZ], R4 ;  /* 0x00000004090075a7 */ /* 0x001064000800017f */
[----:B-1----:R-:W-:Y:S05]  /*5b70*/  @!P0 NANOSLEEP.SYNCS 0x989680 ;  /* 0x009896800000895d */ /* 0x002fea0003900000 */
[----:B------:R-:W1:Y:S02]  /*5b80*/  @!P0 SYNCS.PHASECHK.TRANS64 P0, [R9+URZ], R4 ;  /* 0x00000004090085a7 */ /* 0x000e64000800007f */
[----:B-1----:R-:W-:Y:S05]  /*5b90*/  @!P0 BRA `(.L_x_118) ;  /* 0xfffffffc00f08947 */ /* 0x002fea000383ffff */
[----:B------:R-:W-:Y:S05]  /*5ba0*/  BRA `(.L_x_132) ;  /* 0xfffffff800e07947 */ /* 0x000fea000383ffff */
.L_x_119:
[----:B0-----:R0:W1:Y:S02]  /*5bb0*/  SYNCS.PHASECHK.TRANS64.TRYWAIT P0, [R6+URZ], R5 ;  /* 0x00000005060075a7 */ /* 0x001064000800017f */
[----:B-1----:R-:W-:Y:S05]  /*5bc0*/  @!P0 NANOSLEEP.SYNCS 0x989680 ;  /* 0x009896800000895d */ /* 0x002fea0003900000 */
[----:B------:R-:W1:Y:S02]  /*5bd0*/  @!P0 SYNCS.PHASECHK.TRANS64 P0, [R6+URZ], R5 ;  /* 0x00000005060085a7 */ /* 0x000e64000800007f */
[----:B-1----:R-:W-:Y:S05]  /*5be0*/  @!P0 BRA `(.L_x_119) ;  /* 0xfffffffc00f08947 */ /* 0x002fea000383ffff */
[----:B------:R-:W-:Y:S05]  /*5bf0*/  BRA `(.L_x_133) ;  /* 0xfffffff800e87947 */ /* 0x000fea000383ffff */
.L_x_134:
[----:B------:R-:W-:-:S00]  /*5c00*/  BRA `(.L_x_134) ;  /* 0xfffffffc00fc7947 */ /* 0x000fc0000383ffff */
[----:B------:R-:W-:-:S00]  /*5c10*/  NOP ;  /* 0x0000000000007918 */ /* 0x000fc00000000000 */
        /* <DEDUP_REMOVED lines=14> */
.L_x_135:


//--------------------- .nv.global.init           --------------------------
	.section	.nv.global.init,"aw",@progbits
.nv.global.init:
	.type		$str$22,@object
	.size		$str$22,($str$23 - $str$22)
$str$22:
        /*0000*/ 	.byte	0x6b, 0x5f, 0x74, 0x69, 0x6c, 0x65, 0x5f, 0x63, 0x6f, 0x75, 0x6e, 0x74, 0x20, 0x3e, 0x3d, 0x20
        /*0010*/ 	.byte	0x31, 0x00
	.type		$str$23,@object
	.size		$str$23,(__unnamed_1 - $str$23)
$str$23:
        /*0012*/ 	.byte	0x2f, 0x74, 0x6d, 0x70, 0x2f, 0x63, 0x75, 0x74, 0x6c, 0x61, 0x73, 0x73, 0x5f, 0x73, 0x77, 0x65
        /*0022*/ 	.byte	0x65, 0x70, 0x5f, 0x73, 0x72, 0x63, 0x2f, 0x69, 0x6e, 0x63, 0x6c, 0x75, 0x64, 0x65, 0x2f, 0x63
        /*0032*/ 	.byte	0x75, 0x74, 0x6c, 0x61, 0x73, 0x73, 0x2f, 0x67, 0x65, 0x6d, 0x6d, 0x2f, 0x63, 0x6f, 0x6c, 0x6c
        /*0042*/ 	.byte	0x65, 0x63, 0x74, 0x69, 0x76, 0x65, 0x2f, 0x73, 0x6d, 0x39, 0x30, 0x5f, 0x6d, 0x6d, 0x61, 0x5f
        /*0052*/ 	.byte	0x74, 0x6d, 0x61, 0x5f, 0x67, 0x6d, 0x6d, 0x61, 0x5f, 0x73, 0x73, 0x5f, 0x77, 0x61, 0x72, 0x70
        /*0062*/ 	.byte	0x73, 0x70, 0x65, 0x63, 0x69, 0x61, 0x6c, 0x69, 0x7a, 0x65, 0x64, 0x2e, 0x68, 0x70, 0x70, 0x00
	.type		__unnamed_1,@object
	.size		__unnamed_1,(.L_0 - __unnamed_1)
__unnamed_1:
        /*0072*/ 	.byte	0x76, 0x6f, 0x69, 0x64, 0x20, 0x63, 0x75, 0x74, 0x6c, 0x61, 0x73, 0x73, 0x3a, 0x3a, 0x67, 0x65
        /* <DEDUP_REMOVED lines=179> */
        /*0bb2*/ 	.byte	0x74, 0x79, 0x5d, 0x00
.L_0:


//--------------------- .nv.shared._ZN7cutlass13device_kernelINS_4gemm6kernel13GemmUniversalIN4cute5tupleIJiiiiEEENS1_10collective13CollectiveMmaINS1_34MainloopSm90TmaGmmaWarpSpecializedILi5ENS5_IJNS4_1CILi1EEESB_SB_EEENS1_32KernelTmaWarpSpecializedPingpongEEENS5_IJNSA_ILi64EEESF_NSA_ILi32EEEEEENS_6half_tENS5_IJlSB_lEEESI_SJ_NS4_8TiledMMAINS4_8MMA_AtomIJNS4_4SM904GMMA25MMA_64x64x16_F32F16F16_SSILNSN_5MajorE0ELSP_0ELNSN_7ScaleInE1ELSQ_1EEEEEENS4_6LayoutISC_NS5_IJNSA_ILi0EEESU_SU_EEEEENS5_IJNS4_10UnderscoreESX_SX_EEEEENS4_13SM90_TMA_LOADENS4_14ComposedLayoutINS4_7SwizzleILi2ELi4ELi3EEENS4_18smem_ptr_flag_bitsILi16EEENST_INS5_IJNSA_ILi8EEESG_EEENS5_IJSG_SB_EEEEEEEvNS4_8identityES10_S1A_vS1B_EENS_8epilogue10collective6detail29Sm90TmaWarpSpecializedAdapterINS1E_15DefaultEpilogueISI_SJ_SJ_NS1D_6thread17LinearCombinationISI_Li1EffLNS1I_9ScaleType4KindE0ELNS_15FloatRoundStyleE2ESI_EENS1_15EpilogueDefaultEEEEEvvEEEEvNT_6ParamsE --------------------------
	.section	.nv.shared._ZN7cutlass13device_kernelINS_4gemm6kernel13GemmUniversalIN4cute5tupleIJiiiiEEENS1_10collective13CollectiveMmaINS1_34MainloopSm90TmaGmmaWarpSpecializedILi5ENS5_IJNS4_1CILi1EEESB_SB_EEENS1_32KernelTmaWarpSpecializedPingpongEEENS5_IJNSA_ILi64EEESF_NSA_ILi32EEEEEENS_6half_tENS5_IJlSB_lEEESI_SJ_NS4_8TiledMMAINS4_8MMA_AtomIJNS4_4SM904GMMA25MMA_64x64x16_F32F16F16_SSILNSN_5MajorE0ELSP_0ELNSN_7ScaleInE1ELSQ_1EEEEEENS4_6LayoutISC_NS5_IJNSA_ILi0EEESU_SU_EEEEENS5_IJNS4_10UnderscoreESX_SX_EEEEENS4_13SM90_TMA_LOADENS4_14ComposedLayoutINS4_7SwizzleILi2ELi4ELi3EEENS4_18smem_ptr_flag_bitsILi16EEENST_INS5_IJNSA_ILi8EEESG_EEENS5_IJSG_SB_EEEEEEEvNS4_8identityES10_S1A_vS1B_EENS_8epilogue10collective6detail29Sm90TmaWarpSpecializedAdapterINS1E_15DefaultEpilogueISI_SJ_SJ_NS1D_6thread17LinearCombinationISI_Li1EffLNS1I_9ScaleType4KindE0ELNS_15FloatRoundStyleE2ESI_EENS1_15EpilogueDefaultEEEEEvvEEEEvNT_6ParamsE,"aw",@nobits
	.sectionflags	@""
	.align	16
	.zero		1024


//--------------------- .nv.shared.reserved.0     --------------------------
	.section	.nv.shared.reserved.0,"aw",@nobits
	.weak		__nv_reservedSMEM_offset_0_alias
	.size		__nv_reservedSMEM_offset_0_alias, 0, 0
	.other		__nv_reservedSMEM_offset_0_alias,@"STO_CUDA_RESERVED_SHARED STV_DEFAULT"
__nv_reservedSMEM_offset_0_alias:
	.zero		0


//--------------------- .nv.global                --------------------------
	.section	.nv.global,"aw",@nobits
.nv.global:
	.type		_ZN39_INTERNAL_623b9624_4_k_cu_6fa5e163_31734cute1_E,@object
	.size		_ZN39_INTERNAL_623b9624_4_k_cu_6fa5e163_31734cute1_E,(_ZN39_INTERNAL_623b9624_4_k_cu_6fa5e163_31734cuda3std3__45__cpo6cbeginE - _ZN39_INTERNAL_623b9624_4_k_cu_6fa5e163_31734cute1_E)
_ZN39_INTERNAL_623b9624_4_k_cu_6fa5e163_31734cute1_E:
	.zero		1
	.type		_ZN39_INTERNAL_623b9624_4_k_cu_6fa5e163_31734cuda3std3__45__cpo6cbeginE,@object
	.size		_ZN39_INTERNAL_623b9624_4_k_cu_6fa5e163_31734cuda3std3__45__cpo6cbeginE,(_ZN39_INTERNAL_623b9624_4_k_cu_6fa5e163_31734cuda3std3__48in_placeE - _ZN39_INTERNAL_623b9624_4_k_cu_6fa5e163_31734cuda3std3__45__cpo6cbeginE)
_ZN39_INTERNAL_623b9624_4_k_cu_6fa5e163_31734cuda3std3__45__cpo6cbeginE:
	.zero		1
	.type		_ZN39_INTERNAL_623b9624_4_k_cu_6fa5e163_31734cuda3std3__48in_placeE,@object
	.size		_ZN39_INTERNAL_623b9624_4_k_cu_6fa5e163_31734cuda3std3__48in_placeE,(_ZN39_INTERNAL_623b9624_4_k_cu_6fa5e163_31734cuda3std6ranges3__45__cpo9iter_moveE - _ZN39_INTERNAL_623b9624_4_k_cu_6fa5e163_31734cuda3std3__48in_placeE)
_ZN39_INTERNAL_623b9624_4_k_cu_6fa5e163_31734cuda3std3__48in_placeE:
	.zero		1
	.type		_ZN39_INTERNAL_623b9624_4_k_cu_6fa5e163_31734cuda3std6ranges3__45__cpo9iter_moveE,@object
	.size		_ZN39_INTERNAL_623b9624_4_k_cu_6fa5e163_31734cuda3std6ranges3__45__cpo9iter_moveE,(_ZN39_INTERNAL_623b9624_4_k_cu_6fa5e163_31734cuda3std3__45__cpo5beginE - _ZN39_INTERNAL_623b9624_4_k_cu_6fa5e163_31734cuda3std6ranges3__45__cpo9iter_moveE)
_ZN39_INTERNAL_623b9624_4_k_cu_6fa5e163_31734cuda3std6ranges3__45__cpo9iter_moveE:
	.zero		1
	.type		_ZN39_INTERNAL_623b9624_4_k_cu_6fa5e163_31734cuda3std3__45__cpo5beginE,@object
	.size		_ZN39_INTERNAL_623b9624_4_k_cu_6fa5e163_31734cuda3std3__45__cpo5beginE,(_ZN39_INTERNAL_623b9624_4_k_cu_6fa5e163_31734cuda3std3__441_GLOBAL__N__623b9624_4_k_cu_6fa5e163_31736ignoreE - _ZN39_INTERNAL_623b9624_4_k_cu_6fa5e163_31734cuda3std3__45__cpo5beginE)
_ZN39_INTERNAL_623b9624_4_k_cu_6fa5e163_31734cuda3std3__45__cpo5beginE:
	.zero		1
	.type		_ZN39_INTERNAL_623b9624_4_k_cu_6fa5e163_31734cuda3std3__441_GLOBAL__N__623b9624_4_k_cu_6fa5e163_31736ignoreE,@object
	.size		_ZN39_INTERNAL_623b9624_4_k_cu_6fa5e163_31734cuda3std3__441_GLOBAL__N__623b9624_4_k_cu_6fa5e163_31736ignoreE,(_ZN39_INTERNAL_623b9624_4_k_cu_6fa5e163_31734cute7productE - _ZN39_INTERNAL_623b9624_4_k_cu_6fa5e163_31734cuda3std3__441_GLOBAL__N__623b9624_4_k_cu_6fa5e163_31736ignoreE)
_ZN39_INTERNAL_623b9624_4_k_cu_6fa5e163_31734cuda3std3__441_GLOBAL__N__623b9624_4_k_cu_6fa5e163_31736ignoreE:
	.zero		1
	.type		_ZN39_INTERNAL_623b9624_4_k_cu_6fa5e163_31734cute7productE,@object
	.size		_ZN39_INTERNAL_623b9624_4_k_cu_6fa5e163_31734cute7productE,(_ZN39_INTERNAL_623b9624_4_k_cu_6fa5e163_31734cuda3std3__45__cpo3endE - _ZN39_INTERNAL_623b9624_4_k_cu_6fa5e163_31734cute7productE)
_ZN39_INTERNAL_623b9624_4_k_cu_6fa5e163_31734cute7productE:
	.zero		1
	.type		_ZN39_INTERNAL_623b9624_4_k_cu_6fa5e163_31734cuda3std3__45__cpo3endE,@object
	.size		_ZN39_INTERNAL_623b9624_4_k_cu_6fa5e163_31734cuda3std3__45__cpo3endE,(_ZN39_INTERNAL_623b9624_4_k_cu_6fa5e163_31734cuda3std3__419piecewise_constructE - _ZN39_INTERNAL_623b9624_4_k_cu_6fa5e163_31734cuda3std3__45__cpo3endE)
_ZN39_INTERNAL_623b9624_4_k_cu_6fa5e163_31734cuda3std3__45__cpo3endE:
	.zero		1
	.type		_ZN39_INTERNAL_623b9624_4_k_cu_6fa5e163_31734cuda3std3__419piecewise_constructE,@object
	.size		_ZN39_INTERNAL_623b9624_4_k_cu_6fa5e163_31734cuda3std3__419piecewise_constructE,(_ZN39_INTERNAL_623b9624_4_k_cu_6fa5e163_31734cuda3std3__45__cpo4cendE - _ZN39_INTERNAL_623b9624_4_k_cu_6fa5e163_31734cuda3std3__419piecewise_constructE)
_ZN39_INTERNAL_623b9624_4_k_cu_6fa5e163_31734cuda3std3__419piecewise_constructE:
	.zero		1
	.type		_ZN39_INTERNAL_623b9624_4_k_cu_6fa5e163_31734cuda3std3__45__cpo4cendE,@object
	.size		_ZN39_INTERNAL_623b9624_4_k_cu_6fa5e163_31734cuda3std3__45__cpo4cendE,(_ZN39_INTERNAL_623b9624_4_k_cu_6fa5e163_31734cuda3std6ranges3__45__cpo4swapE - _ZN39_INTERNAL_623b9624_4_k_cu_6fa5e163_31734cuda3std3__45__cpo4cendE)
_ZN39_INTERNAL_623b9624_4_k_cu_6fa5e163_31734cuda3std3__45__cpo4cendE:
	.zero		1
	.type		_ZN39_INTERNAL_623b9624_4_k_cu_6fa5e163_31734cuda3std6ranges3__45__cpo4swapE,@object
	.size		_ZN39_INTERNAL_623b9624_4_k_cu_6fa5e163_31734cuda3std6ranges3__45__cpo4swapE,(.L_8 - _ZN39_INTERNAL_623b9624_4_k_cu_6fa5e163_31734cuda3std6ranges3__45__cpo4swapE)
_ZN39_INTERNAL_623b9624_4_k_cu_6fa5e163_31734cuda3std6ranges3__45__cpo4swapE:
	.zero		1
.L_8:


//--------------------- .nv.constant0._ZN7cutlass13device_kernelINS_4gemm6kernel13GemmUniversalIN4cute5tupleIJiiiiEEENS1_10collective13CollectiveMmaINS1_34MainloopSm90TmaGmmaWarpSpecializedILi5ENS5_IJNS4_1CILi1EEESB_SB_EEENS1_32KernelTmaWarpSpecializedPingpongEEENS5_IJNSA_ILi64EEESF_NSA_ILi32EEEEEENS_6half_tENS5_IJlSB_lEEESI_SJ_NS4_8TiledMMAINS4_8MMA_AtomIJNS4_4SM904GMMA25MMA_64x64x16_F32F16F16_SSILNSN_5MajorE0ELSP_0ELNSN_7ScaleInE1ELSQ_1EEEEEENS4_6LayoutISC_NS5_IJNSA_ILi0EEESU_SU_EEEEENS5_IJNS4_10UnderscoreESX_SX_EEEEENS4_13SM90_TMA_LOADENS4_14ComposedLayoutINS4_7SwizzleILi2ELi4ELi3EEENS4_18smem_ptr_flag_bitsILi16EEENST_INS5_IJNSA_ILi8EEESG_EEENS5_IJSG_SB_EEEEEEEvNS4_8identityES10_S1A_vS1B_EENS_8epilogue10collective6detail29Sm90TmaWarpSpecializedAdapterINS1E_15DefaultEpilogueISI_SJ_SJ_NS1D_6thread17LinearCombinationISI_Li1EffLNS1I_9ScaleType4KindE0ELNS_15FloatRoundStyleE2ESI_EENS1_15EpilogueDefaultEEEEEvvEEEEvNT_6ParamsE --------------------------
	.section	.nv.constant0._ZN7cutlass13device_kernelINS_4gemm6kernel13GemmUniversalIN4cute5tupleIJiiiiEEENS1_10collective13CollectiveMmaINS1_34MainloopSm90TmaGmmaWarpSpecializedILi5ENS5_IJNS4_1CILi1EEESB_SB_EEENS1_32KernelTmaWarpSpecializedPingpongEEENS5_IJNSA_ILi64EEESF_NSA_ILi32EEEEEENS_6half_tENS5_IJlSB_lEEESI_SJ_NS4_8TiledMMAINS4_8MMA_AtomIJNS4_4SM904GMMA25MMA_64x64x16_F32F16F16_SSILNSN_5MajorE0ELSP_0ELNSN_7ScaleInE1ELSQ_1EEEEEENS4_6LayoutISC_NS5_IJNSA_ILi0EEESU_SU_EEEEENS5_IJNS4_10UnderscoreESX_SX_EEEEENS4_13SM90_TMA_LOADENS4_14ComposedLayoutINS4_7SwizzleILi2ELi4ELi3EEENS4_18smem_ptr_flag_bitsILi16EEENST_INS5_IJNSA_ILi8EEESG_EEENS5_IJSG_SB_EEEEEEEvNS4_8identityES10_S1A_vS1B_EENS_8epilogue10collective6detail29Sm90TmaWarpSpecializedAdapterINS1E_15DefaultEpilogueISI_SJ_SJ_NS1D_6thread17LinearCombinationISI_Li1EffLNS1I_9ScaleType4KindE0ELNS_15FloatRoundStyleE2ESI_EENS1_15EpilogueDefaultEEEEEvvEEEEvNT_6ParamsE,"a",@progbits
	.sectionflags	@""
	.align	4
.nv.constant0._ZN7cutlass13device_kernelINS_4gemm6kernel13GemmUniversalIN4cute5tupleIJiiiiEEENS1_10collective13CollectiveMmaINS1_34MainloopSm90TmaGmmaWarpSpecializedILi5ENS5_IJNS4_1CILi1EEESB_SB_EEENS1_32KernelTmaWarpSpecializedPingpongEEENS5_IJNSA_ILi64EEESF_NSA_ILi32EEEEEENS_6half_tENS5_IJlSB_lEEESI_SJ_NS4_8TiledMMAINS4_8MMA_AtomIJNS4_4SM904GMMA25MMA_64x64x16_F32F16F16_SSILNSN_5MajorE0ELSP_0ELNSN_7ScaleInE1ELSQ_1EEEEEENS4_6LayoutISC_NS5_IJNSA_ILi0EEESU_SU_EEEEENS5_IJNS4_10UnderscoreESX_SX_EEEEENS4_13SM90_TMA_LOADENS4_14ComposedLayoutINS4_7SwizzleILi2ELi4ELi3EEENS4_18smem_ptr_flag_bitsILi16EEENST_INS5_IJNSA_ILi8EEESG_EEENS5_IJSG_SB_EEEEEEEvNS4_8identityES10_S1A_vS1B_EENS_8epilogue10collective6detail29Sm90TmaWarpSpecializedAdapterINS1E_15DefaultEpilogueISI_SJ_SJ_NS1D_6thread17LinearCombinationISI_Li1EffLNS1I_9ScaleType4KindE0ELNS_15FloatRoundStyleE2ESI_EENS1_15EpilogueDefaultEEEEEvvEEEEvNT_6ParamsE:
	.zero		1664


//--------------------- SYMBOLS --------------------------

	.type		.nv.reservedSmem.offset0,@object
	.size		.nv.reservedSmem.offset0,0x4
	.type		__assertfail,@function
